// auto-generated by cutlass_sweep.gemm — config: {"arch": "sm_90", "cluster_m": 1, "cluster_n": 1, "dtype": "tf32", "stages": 3, "tile_k": 64, "tile_m": 256, "tile_n": 128}
#include "cutlass/cutlass.h"
#include "cutlass/gemm/collective/collective_builder.hpp"
#include "cutlass/gemm/device/gemm_universal_adapter.h"
#include "cutlass/gemm/kernel/gemm_universal.hpp"
#include "cutlass/epilogue/collective/collective_builder.hpp"

using ElemA = cutlass::tfloat32_t;
using ElemB = cutlass::tfloat32_t;
using ElemCD = cutlass::tfloat32_t;
using Acc  = float;
using TileShape    = cute::Shape<cute::_256, cute::_128, cute::_64>;
using ClusterShape = cute::Shape<cute::_1, cute::_1, cute::_1>;

using CollectiveEpilogue = typename cutlass::epilogue::collective::CollectiveBuilder<
    cutlass::arch::Sm90, cutlass::arch::OpClassTensorOp,
    TileShape, ClusterShape,
    cutlass::epilogue::collective::EpilogueTileAuto,
    Acc, Acc,
    ElemCD, cutlass::layout::RowMajor, 128 / cutlass::sizeof_bits<ElemCD>::value,
    ElemCD, cutlass::layout::RowMajor, 128 / cutlass::sizeof_bits<ElemCD>::value,
    cutlass::epilogue::collective::EpilogueScheduleAuto
  >::CollectiveOp;

using CollectiveMainloop = typename cutlass::gemm::collective::CollectiveBuilder<
    cutlass::arch::Sm90, cutlass::arch::OpClassTensorOp,
    ElemA, cutlass::layout::RowMajor, 128 / cutlass::sizeof_bits<ElemA>::value,
    ElemB, cutlass::layout::ColumnMajor, 128 / cutlass::sizeof_bits<ElemB>::value,
    Acc,
    TileShape, ClusterShape,
    cutlass::gemm::collective::StageCount<3>,
    cutlass::gemm::collective::KernelScheduleAuto
  >::CollectiveOp;

using GemmKernel = cutlass::gemm::kernel::GemmUniversal<
    cute::Shape<int,int,int,int>,
    CollectiveMainloop,
    CollectiveEpilogue
>;
using Gemm = cutlass::gemm::device::GemmUniversalAdapter<GemmKernel>;

// Force the device kernel symbol into the cubin without needing a host main.
auto* _anchor = &cutlass::device_kernel<GemmKernel>;


// ===== COMPILED SASS (sm_90a) =====

	.target	sm_90a

	.elftype	@"ET_EXEC"


//--------------------- .note.nv.tkinfo           --------------------------
	.section	.note.nv.tkinfo,"",@"SHT_NOTE"
	.sectionflags	@"SHF_NOTE_NV_TKINFO"
	.tkinfo
        /*0018*/ 	.word	0x00000002
        /*0030*/ 	.string	""
        /*0030*/ 	.string	"ptxas"
        /*0030*/ 	.string	"Cuda compilation tools, release 13.0, V13.0.88"
        /*0030*/ 	.string	"Build cuda_13.0.r13.0/compiler.36424714_0"
        /*0030*/ 	.string	"-arch sm_90a -m 64 "



//--------------------- .note.nv.cuinfo           --------------------------
	.section	.note.nv.cuinfo,"",@"SHT_NOTE"
	.sectionflags	@"SHF_NOTE_NV_CUINFO"
        /*0018*/ 	.short	0x0002
        /*001a*/ 	.short	0x005a
        /*001c*/ 	.short	0x0082
	.zero		2


//--------------------- .nv.info                  --------------------------
	.section	.nv.info,"",@"SHT_CUDA_INFO"
	.align	4


	//----- nvinfo : EIATTR_REGCOUNT
	.align		4
        /*0000*/ 	.byte	0x04, 0x2f
        /*0002*/ 	.short	(.L_15 - .L_14)
	.align		4
.L_14:
        /*0004*/ 	.word	index@(_ZN7cutlass13device_kernelINS_4gemm6kernel13GemmUniversalIN4cute5tupleIJiiiiEEENS1_10collective13CollectiveMmaINS1_34MainloopSm90TmaGmmaWarpSpecializedILi3ENS5_IJNS4_1CILi1EEESB_SB_EEENS1_35KernelTmaWarpSpecializedCooperativeEEENS5_IJNSA_ILi256EEENSA_ILi128EEENSA_ILi64EEEEEENS_10tfloat32_tENS5_IJlSB_lEEESJ_SK_NS4_8TiledMMAINS4_8MMA_AtomIJNS4_4SM904GMMA30MMA_64x128x8_F32TF32TF32_SS_TNILNSO_7ScaleInE1ELSQ_1EEEEEENS4_6LayoutINS5_IJNSA_ILi2EEESB_SB_EEENS5_IJSB_NSA_ILi0EEESW_EEEEENS5_IJNS4_10UnderscoreESZ_SZ_EEEEENS4_13SM90_TMA_LOADENS4_14ComposedLayoutINS4_7SwizzleILi3ELi4ELi3EEENS4_18smem_ptr_flag_bitsILi32EEENST_INS5_IJNSA_ILi8EEENSA_ILi32EEEEEENS5_IJS19_SB_EEEEEEEvNS4_8identityES12_S1D_vS1E_EENS_8epilogue10collective6detail29Sm90TmaWarpSpecializedAdapterINS1H_15DefaultEpilogueISJ_SK_SK_NS1G_6thread17LinearCombinationISJ_Li1EffLNS1L_9ScaleType4KindE0ELNS_15FloatRoundStyleE2ESJ_EENS1_15EpilogueDefaultEEEEEvvEEEEvNT_6ParamsE)
        /*0008*/ 	.word	0x000000a8


	//----- nvinfo : EIATTR_FRAME_SIZE
	.align		4
.L_15:
        /*000c*/ 	.byte	0x04, 0x11
        /*000e*/ 	.short	(.L_17 - .L_16)
	.align		4
.L_16:
        /*0010*/ 	.word	index@(_ZN7cutlass13device_kernelINS_4gemm6kernel13GemmUniversalIN4cute5tupleIJiiiiEEENS1_10collective13CollectiveMmaINS1_34MainloopSm90TmaGmmaWarpSpecializedILi3ENS5_IJNS4_1CILi1EEESB_SB_EEENS1_35KernelTmaWarpSpecializedCooperativeEEENS5_IJNSA_ILi256EEENSA_ILi128EEENSA_ILi64EEEEEENS_10tfloat32_tENS5_IJlSB_lEEESJ_SK_NS4_8TiledMMAINS4_8MMA_AtomIJNS4_4SM904GMMA30MMA_64x128x8_F32TF32TF32_SS_TNILNSO_7ScaleInE1ELSQ_1EEEEEENS4_6LayoutINS5_IJNSA_ILi2EEESB_SB_EEENS5_IJSB_NSA_ILi0EEESW_EEEEENS5_IJNS4_10UnderscoreESZ_SZ_EEEEENS4_13SM90_TMA_LOADENS4_14ComposedLayoutINS4_7SwizzleILi3ELi4ELi3EEENS4_18smem_ptr_flag_bitsILi32EEENST_INS5_IJNSA_ILi8EEENSA_ILi32EEEEEENS5_IJS19_SB_EEEEEEEvNS4_8identityES12_S1D_vS1E_EENS_8epilogue10collective6detail29Sm90TmaWarpSpecializedAdapterINS1H_15DefaultEpilogueISJ_SK_SK_NS1G_6thread17LinearCombinationISJ_Li1EffLNS1L_9ScaleType4KindE0ELNS_15FloatRoundStyleE2ESJ_EENS1_15EpilogueDefaultEEEEEvvEEEEvNT_6ParamsE)
        /*0014*/ 	.word	0x00000000


	//----- nvinfo : EIATTR_MIN_STACK_SIZE
	.align		4
.L_17:
        /*0018*/ 	.byte	0x04, 0x12
        /*001a*/ 	.short	(.L_19 - .L_18)
	.align		4
.L_18:
        /*001c*/ 	.word	index@(_ZN7cutlass13device_kernelINS_4gemm6kernel13GemmUniversalIN4cute5tupleIJiiiiEEENS1_10collective13CollectiveMmaINS1_34MainloopSm90TmaGmmaWarpSpecializedILi3ENS5_IJNS4_1CILi1EEESB_SB_EEENS1_35KernelTmaWarpSpecializedCooperativeEEENS5_IJNSA_ILi256EEENSA_ILi128EEENSA_ILi64EEEEEENS_10tfloat32_tENS5_IJlSB_lEEESJ_SK_NS4_8TiledMMAINS4_8MMA_AtomIJNS4_4SM904GMMA30MMA_64x128x8_F32TF32TF32_SS_TNILNSO_7ScaleInE1ELSQ_1EEEEEENS4_6LayoutINS5_IJNSA_ILi2EEESB_SB_EEENS5_IJSB_NSA_ILi0EEESW_EEEEENS5_IJNS4_10UnderscoreESZ_SZ_EEEEENS4_13SM90_TMA_LOADENS4_14ComposedLayoutINS4_7SwizzleILi3ELi4ELi3EEENS4_18smem_ptr_flag_bitsILi32EEENST_INS5_IJNSA_ILi8EEENSA_ILi32EEEEEENS5_IJS19_SB_EEEEEEEvNS4_8identityES12_S1D_vS1E_EENS_8epilogue10collective6detail29Sm90TmaWarpSpecializedAdapterINS1H_15DefaultEpilogueISJ_SK_SK_NS1G_6thread17LinearCombinationISJ_Li1EffLNS1L_9ScaleType4KindE0ELNS_15FloatRoundStyleE2ESJ_EENS1_15EpilogueDefaultEEEEEvvEEEEvNT_6ParamsE)
        /*0020*/ 	.word	0x00000000
.L_19:


//--------------------- .nv.compat                --------------------------
	.section	.nv.compat,"",@"SHT_CUDA_COMPAT_INFO"
	.align	4
        /*0000*/ 	.byte	0x02, 0x09, 0x01, 0x00, 0x02, 0x02, 0x04, 0x00, 0x02, 0x05, 0x05, 0x00, 0x03, 0x07, 0x01, 0x01
        /*0010*/ 	.byte	0x02, 0x03, 0x01, 0x00, 0x02, 0x06, 0x01, 0x00, 0x04, 0x0b, 0x08, 0x00, 0x00, 0x00, 0x00, 0x00
        /*0020*/ 	.byte	0x00, 0x00, 0x00, 0x00


//--------------------- .nv.info._ZN7cutlass13device_kernelINS_4gemm6kernel13GemmUniversalIN4cute5tupleIJiiiiEEENS1_10collective13CollectiveMmaINS1_34MainloopSm90TmaGmmaWarpSpecializedILi3ENS5_IJNS4_1CILi1EEESB_SB_EEENS1_35KernelTmaWarpSpecializedCooperativeEEENS5_IJNSA_ILi256EEENSA_ILi128EEENSA_ILi64EEEEEENS_10tfloat32_tENS5_IJlSB_lEEESJ_SK_NS4_8TiledMMAINS4_8MMA_AtomIJNS4_4SM904GMMA30MMA_64x128x8_F32TF32TF32_SS_TNILNSO_7ScaleInE1ELSQ_1EEEEEENS4_6LayoutINS5_IJNSA_ILi2EEESB_SB_EEENS5_IJSB_NSA_ILi0EEESW_EEEEENS5_IJNS4_10UnderscoreESZ_SZ_EEEEENS4_13SM90_TMA_LOADENS4_14ComposedLayoutINS4_7SwizzleILi3ELi4ELi3EEENS4_18smem_ptr_flag_bitsILi32EEENST_INS5_IJNSA_ILi8EEENSA_ILi32EEEEEENS5_IJS19_SB_EEEEEEEvNS4_8identityES12_S1D_vS1E_EENS_8epilogue10collective6detail29Sm90TmaWarpSpecializedAdapterINS1H_15DefaultEpilogueISJ_SK_SK_NS1G_6thread17LinearCombinationISJ_Li1EffLNS1L_9ScaleType4KindE0ELNS_15FloatRoundStyleE2ESJ_EENS1_15EpilogueDefaultEEEEEvvEEEEvNT_6ParamsE --------------------------
	.section	.nv.info._ZN7cutlass13device_kernelINS_4gemm6kernel13GemmUniversalIN4cute5tupleIJiiiiEEENS1_10collective13CollectiveMmaINS1_34MainloopSm90TmaGmmaWarpSpecializedILi3ENS5_IJNS4_1CILi1EEESB_SB_EEENS1_35KernelTmaWarpSpecializedCooperativeEEENS5_IJNSA_ILi256EEENSA_ILi128EEENSA_ILi64EEEEEENS_10tfloat32_tENS5_IJlSB_lEEESJ_SK_NS4_8TiledMMAINS4_8MMA_AtomIJNS4_4SM904GMMA30MMA_64x128x8_F32TF32TF32_SS_TNILNSO_7ScaleInE1ELSQ_1EEEEEENS4_6LayoutINS5_IJNSA_ILi2EEESB_SB_EEENS5_IJSB_NSA_ILi0EEESW_EEEEENS5_IJNS4_10UnderscoreESZ_SZ_EEEEENS4_13SM90_TMA_LOADENS4_14ComposedLayoutINS4_7SwizzleILi3ELi4ELi3EEENS4_18smem_ptr_flag_bitsILi32EEENST_INS5_IJNSA_ILi8EEENSA_ILi32EEEEEENS5_IJS19_SB_EEEEEEEvNS4_8identityES12_S1D_vS1E_EENS_8epilogue10collective6detail29Sm90TmaWarpSpecializedAdapterINS1H_15DefaultEpilogueISJ_SK_SK_NS1G_6thread17LinearCombinationISJ_Li1EffLNS1L_9ScaleType4KindE0ELNS_15FloatRoundStyleE2ESJ_EENS1_15EpilogueDefaultEEEEEvvEEEEvNT_6ParamsE,"",@"SHT_CUDA_INFO"
	.sectionflags	@""
	.align	4


	//----- nvinfo : EIATTR_CUDA_API_VERSION
	.align		4
        /*0000*/ 	.byte	0x04, 0x37
        /*0002*/ 	.short	(.L_21 - .L_20)
.L_20:
        /*0004*/ 	.word	0x00000082


	//----- nvinfo : EIATTR_KPARAM_INFO
	.align		4
.L_21:
        /*0008*/ 	.byte	0x04, 0x17
        /*000a*/ 	.short	(.L_23 - .L_22)
.L_22:
        /*000c*/ 	.word	0x00000000
        /*0010*/ 	.short	0x0000
        /*0012*/ 	.short	0x0070
        /*0014*/ 	.byte	0x00, 0xf0, 0x01, 0x10


	//----- nvinfo : EIATTR_SPARSE_MMA_MASK
	.align		4
.L_23:
        /*0018*/ 	.byte	0x03, 0x50
        /*001a*/ 	.short	0x0000


	//----- nvinfo : EIATTR_MAXREG_COUNT
	.align		4
        /*001c*/ 	.byte	0x03, 0x1b
        /*001e*/ 	.short	0x00a8


	//----- nvinfo : EIATTR_NUM_BARRIERS
	.align		4
        /*0020*/ 	.byte	0x02, 0x4c
        /*0022*/ 	.byte	0x01
	.zero		1


	//----- nvinfo : EIATTR_EXTERNS
	.align		4
        /*0024*/ 	.byte	0x04, 0x0f
        /*0026*/ 	.short	(.L_25 - .L_24)


	//   ....[0]....
	.align		4
.L_24:
        /*0028*/ 	.word	index@(__assertfail)


	//----- nvinfo : EIATTR_MERCURY_ISA_VERSION
	.align		4
.L_25:
        /*002c*/ 	.byte	0x03, 0x5f
        /*002e*/ 	.short	0x0101


	//----- nvinfo : EIATTR_INT_WARP_WIDE_INSTR_OFFSETS
	.align		4
        /*0030*/ 	.byte	0x04, 0x31
        /*0032*/ 	.short	(.L_27 - .L_26)


	//   ....[0]....
.L_26:
        /*0034*/ 	.word	0x00000390


	//   ....[1]....
        /*0038*/ 	.word	0x000003c0


	//   ....[2]....
        /*003c*/ 	.word	0x000004a0


	//----- nvinfo : EIATTR_COOP_GROUP_MASK_REGIDS
	.align		4
.L_27:
        /*0040*/ 	.byte	0x04, 0x29
        /*0042*/ 	.short	(.L_29 - .L_28)


	//   ....[0]....
.L_28:
        /*0044*/ 	.word	0xffffffff


	//   ....[1]....
        /*0048*/ 	.word	0xffffffff


	//   ....[2]....
        /*004c*/ 	.word	0xffffffff


	//   ....[3]....
        /*0050*/ 	.word	0xffffffff


	//   ....[4]....
        /*0054*/ 	.word	0xffffffff


	//----- nvinfo : EIATTR_COOP_GROUP_INSTR_OFFSETS
	.align		4
.L_29:
        /*0058*/ 	.byte	0x04, 0x28
        /*005a*/ 	.short	(.L_31 - .L_30)


	//   ....[0]....
.L_30:
        /*005c*/ 	.word	0x00000060


	//   ....[1]....
        /*0060*/ 	.word	0x00000070


	//   ....[2]....
        /*0064*/ 	.word	0x00000130


	//   ....[3]....
        /*0068*/ 	.word	0x000002a0


	//   ....[4]....
        /*006c*/ 	.word	0x00000f50


	//----- nvinfo : EIATTR_REG_RECONFIG
	.align		4
.L_31:
        /*0070*/ 	.byte	0x01, 0x54
	.zero		2


	//----- nvinfo : EIATTR_SYSCALL_OFFSETS
	.align		4
        /*0074*/ 	.byte	0x04, 0x46
        /*0076*/ 	.short	(.L_33 - .L_32)


	//   ....[0]....
.L_32:
        /*0078*/ 	.word	0x00001110


	//----- nvinfo : EIATTR_MBARRIER_INSTR_OFFSETS
	.align		4
.L_33:
        /*007c*/ 	.byte	0x04, 0x39
        /*007e*/ 	.short	(.L_35 - .L_34)


	//   ....[0]....
.L_34:
        /*0080*/ 	.word	0x00000230
        /*0084*/ 	.word	0x000000ff
        /*0088*/ 	.word	0x00000000
        /*008c*/ 	.short	0x0100
        /*008e*/ 	.byte	0x08
	.zero		1


	//   ....[1]....
        /*0090*/ 	.word	0x00000240
        /*0094*/ 	.word	0x000000ff
        /*0098*/ 	.word	0x00000018
        /*009c*/ 	.short	0x0100
        /*009e*/ 	.byte	0x08
	.zero		1


	//   ....[2]....
        /*00a0*/ 	.word	0x00000250
        /*00a4*/ 	.word	0x000000ff
        /*00a8*/ 	.word	0x00000008
        /*00ac*/ 	.short	0x0100
        /*00ae*/ 	.byte	0x08
	.zero		1


	//   ....[3]....
        /*00b0*/ 	.word	0x00000260
        /*00b4*/ 	.word	0x000000ff
        /*00b8*/ 	.word	0x00000020
        /*00bc*/ 	.short	0x0100
        /*00be*/ 	.byte	0x08
	.zero		1


	//   ....[4]....
        /*00c0*/ 	.word	0x00000270
        /*00c4*/ 	.word	0x000000ff
        /*00c8*/ 	.word	0x00000010
        /*00cc*/ 	.short	0x0100
        /*00ce*/ 	.byte	0x08
	.zero		1


	//   ....[5]....
        /*00d0*/ 	.word	0x00000280
        /*00d4*/ 	.word	0x000000ff
        /*00d8*/ 	.word	0x00000028
        /*00dc*/ 	.short	0x0100
        /*00de*/ 	.byte	0x08
	.zero		1


	//   ....[6]....
        /*00e0*/ 	.word	0x00000510
        /*00e4*/ 	.word	0x000000ff
        /*00e8*/ 	.word	0x00000040
        /*00ec*/ 	.short	0x0100
        /*00ee*/ 	.byte	0x06
	.zero		1


	//   ....[7]....
        /*00f0*/ 	.word	0x00000570
        /*00f4*/ 	.word	0x000000ff
        /*00f8*/ 	.word	0x00000048
        /*00fc*/ 	.short	0x0100
        /*00fe*/ 	.byte	0x06
	.zero		1


	//   ....[8]....
        /*0100*/ 	.word	0x00001190
        /*0104*/ 	.word	0x00000003
        /*0108*/ 	.word	0x00000000
        /*010c*/ 	.short	0x010a
        /*010e*/ 	.byte	0x3f
	.zero		1


	//   ....[9]....
        /*0110*/ 	.word	0x000011d0
        /*0114*/ 	.word	0x00000003
        /*0118*/ 	.word	0x00000000
        /*011c*/ 	.short	0x010a
        /*011e*/ 	.byte	0x3f
	.zero		1


	//   ....[10]....
        /*0120*/ 	.word	0x000019c0
        /*0124*/ 	.word	0x000000ff
        /*0128*/ 	.word	0x00000000
        /*012c*/ 	.short	0x010a
        /*012e*/ 	.byte	0x09
	.zero		1


	//   ....[11]....
        /*0130*/ 	.word	0x00001a00
        /*0134*/ 	.word	0x000000ff
        /*0138*/ 	.word	0x00000000
        /*013c*/ 	.short	0x010a
        /*013e*/ 	.byte	0x09
	.zero		1


	//   ....[12]....
        /*0140*/ 	.word	0x000020b0
        /*0144*/ 	.word	0x000000ff
        /*0148*/ 	.word	0x00000000
        /*014c*/ 	.short	0x0101
        /*014e*/ 	.byte	0x08
	.zero		1


	//   ....[13]....
        /*0150*/ 	.word	0x000022b0
        /*0154*/ 	.word	0x000000ff
        /*0158*/ 	.word	0x00000000
        /*015c*/ 	.short	0x0101
        /*015e*/ 	.byte	0x06
	.zero		1


	//   ....[14]....
        /*0160*/ 	.word	0x0000b740
        /*0164*/ 	.word	0x0000000e
        /*0168*/ 	.word	0x00000018
        /*016c*/ 	.short	0x010a
        /*016e*/ 	.byte	0x3f
	.zero		1


	//   ....[15]....
        /*0170*/ 	.word	0x0000bb80
        /*0174*/ 	.word	0x00000006
        /*0178*/ 	.word	0x00000048
        /*017c*/ 	.short	0x0101
        /*017e*/ 	.byte	0x3f
	.zero		1


	//   ....[16]....
        /*0180*/ 	.word	0x0000c2b0
        /*0184*/ 	.word	0x00000007
        /*0188*/ 	.word	0x00000000
        /*018c*/ 	.short	0x010a
        /*018e*/ 	.byte	0x3f
	.zero		1


	//   ....[17]....
        /*0190*/ 	.word	0x0000c330
        /*0194*/ 	.word	0x00000009
        /*0198*/ 	.word	0x00000000
        /*019c*/ 	.short	0x010a
        /*019e*/ 	.byte	0x3f
	.zero		1


	//   ....[18]....
        /*01a0*/ 	.word	0x0000c3c0
        /*01a4*/ 	.word	0x00000003
        /*01a8*/ 	.word	0x00000000
        /*01ac*/ 	.short	0x010a
        /*01ae*/ 	.byte	0x3f
	.zero		1


	//   ....[19]....
        /*01b0*/ 	.word	0x0000c420
        /*01b4*/ 	.word	0x00000003
        /*01b8*/ 	.word	0x00000000
        /*01bc*/ 	.short	0x010a
        /*01be*/ 	.byte	0x3f
	.zero		1


	//   ....[20]....
        /*01c0*/ 	.word	0x0000c480
        /*01c4*/ 	.word	0x00000004
        /*01c8*/ 	.word	0x00000000
        /*01cc*/ 	.short	0x010a
        /*01ce*/ 	.byte	0x3f
	.zero		1


	//   ....[21]....
        /*01d0*/ 	.word	0x0000c550
        /*01d4*/ 	.word	0x0000000e
        /*01d8*/ 	.word	0x00000018
        /*01dc*/ 	.short	0x010a
        /*01de*/ 	.byte	0x3f
	.zero		1


	//   ....[22]....
        /*01e0*/ 	.word	0x0000c620
        /*01e4*/ 	.word	0x00000007
        /*01e8*/ 	.word	0x00000000
        /*01ec*/ 	.short	0x010a
        /*01ee*/ 	.byte	0x3f
	.zero		1


	//   ....[23]....
        /*01f0*/ 	.word	0x0000c670
        /*01f4*/ 	.word	0x00000009
        /*01f8*/ 	.word	0x00000000
        /*01fc*/ 	.short	0x010a
        /*01fe*/ 	.byte	0x3f
	.zero		1


	//----- nvinfo : EIATTR_NUM_MBARRIERS
	.align		4
.L_35:
        /*0200*/ 	.byte	0x03, 0x38
        /*0202*/ 	.short	0x0008


	//----- nvinfo : EIATTR_EXIT_INSTR_OFFSETS
	.align		4
        /*0204*/ 	.byte	0x04, 0x1c
        /*0206*/ 	.short	(.L_37 - .L_36)


	//   ....[0]....
.L_36:
        /*0208*/ 	.word	0x000005c0


	//   ....[1]....
        /*020c*/ 	.word	0x00000e80


	//   ....[2]....
        /*0210*/ 	.word	0x0000adb0


	//   ....[3]....
        /*0214*/ 	.word	0x0000b3e0


	//   ....[4]....
        /*0218*/ 	.word	0x0000c410


	//----- nvinfo : EIATTR_MAX_THREADS
	.align		4
.L_37:
        /*021c*/ 	.byte	0x04, 0x05
        /*021e*/ 	.short	(.L_39 - .L_38)
.L_38:
        /*0220*/ 	.word	0x00000180
        /*0224*/ 	.word	0x00000001
        /*0228*/ 	.word	0x00000001


	//----- nvinfo : EIATTR_CRS_STACK_SIZE
	.align		4
.L_39:
        /*022c*/ 	.byte	0x04, 0x1e
        /*022e*/ 	.short	(.L_41 - .L_40)
.L_40:
        /*0230*/ 	.word	0x00000000


	//----- nvinfo : EIATTR_CBANK_PARAM_SIZE
	.align		4
.L_41:
        /*0234*/ 	.byte	0x03, 0x19
        /*0236*/ 	.short	0x0470


	//----- nvinfo : EIATTR_PARAM_CBANK
	.align		4
        /*0238*/ 	.byte	0x04, 0x0a
        /*023a*/ 	.short	(.L_43 - .L_42)
	.align		4
.L_42:
        /*023c*/ 	.word	index@(.nv.constant0._ZN7cutlass13device_kernelINS_4gemm6kernel13GemmUniversalIN4cute5tupleIJiiiiEEENS1_10collective13CollectiveMmaINS1_34MainloopSm90TmaGmmaWarpSpecializedILi3ENS5_IJNS4_1CILi1EEESB_SB_EEENS1_35KernelTmaWarpSpecializedCooperativeEEENS5_IJNSA_ILi256EEENSA_ILi128EEENSA_ILi64EEEEEENS_10tfloat32_tENS5_IJlSB_lEEESJ_SK_NS4_8TiledMMAINS4_8MMA_AtomIJNS4_4SM904GMMA30MMA_64x128x8_F32TF32TF32_SS_TNILNSO_7ScaleInE1ELSQ_1EEEEEENS4_6LayoutINS5_IJNSA_ILi2EEESB_SB_EEENS5_IJSB_NSA_ILi0EEESW_EEEEENS5_IJNS4_10UnderscoreESZ_SZ_EEEEENS4_13SM90_TMA_LOADENS4_14ComposedLayoutINS4_7SwizzleILi3ELi4ELi3EEENS4_18smem_ptr_flag_bitsILi32EEENST_INS5_IJNSA_ILi8EEENSA_ILi32EEEEEENS5_IJS19_SB_EEEEEEEvNS4_8identityES12_S1D_vS1E_EENS_8epilogue10collective6detail29Sm90TmaWarpSpecializedAdapterINS1H_15DefaultEpilogueISJ_SK_SK_NS1G_6thread17LinearCombinationISJ_Li1EffLNS1L_9ScaleType4KindE0ELNS_15FloatRoundStyleE2ESJ_EENS1_15EpilogueDefaultEEEEEvvEEEEvNT_6ParamsE)
        /*0240*/ 	.short	0x0210
        /*0242*/ 	.short	0x0470


	//----- nvinfo : EIATTR_SW_WAR
	.align		4
.L_43:
        /*0244*/ 	.byte	0x04, 0x36
        /*0246*/ 	.short	(.L_45 - .L_44)
.L_44:
        /*0248*/ 	.word	0x00000008
.L_45:


//--------------------- .nv.callgraph             --------------------------
	.section	.nv.callgraph,"",@"SHT_CUDA_CALLGRAPH"
	.align	4
	.sectionentsize	8
	.align		4
        /*0000*/ 	.word	0x00000000
	.align		4
        /*0004*/ 	.word	0xffffffff
	.align		4
        /*0008*/ 	.word	index@(_ZN7cutlass13device_kernelINS_4gemm6kernel13GemmUniversalIN4cute5tupleIJiiiiEEENS1_10collective13CollectiveMmaINS1_34MainloopSm90TmaGmmaWarpSpecializedILi3ENS5_IJNS4_1CILi1EEESB_SB_EEENS1_35KernelTmaWarpSpecializedCooperativeEEENS5_IJNSA_ILi256EEENSA_ILi128EEENSA_ILi64EEEEEENS_10tfloat32_tENS5_IJlSB_lEEESJ_SK_NS4_8TiledMMAINS4_8MMA_AtomIJNS4_4SM904GMMA30MMA_64x128x8_F32TF32TF32_SS_TNILNSO_7ScaleInE1ELSQ_1EEEEEENS4_6LayoutINS5_IJNSA_ILi2EEESB_SB_EEENS5_IJSB_NSA_ILi0EEESW_EEEEENS5_IJNS4_10UnderscoreESZ_SZ_EEEEENS4_13SM90_TMA_LOADENS4_14ComposedLayoutINS4_7SwizzleILi3ELi4ELi3EEENS4_18smem_ptr_flag_bitsILi32EEENST_INS5_IJNSA_ILi8EEENSA_ILi32EEEEEENS5_IJS19_SB_EEEEEEEvNS4_8identityES12_S1D_vS1E_EENS_8epilogue10collective6detail29Sm90TmaWarpSpecializedAdapterINS1H_15DefaultEpilogueISJ_SK_SK_NS1G_6thread17LinearCombinationISJ_Li1EffLNS1L_9ScaleType4KindE0ELNS_15FloatRoundStyleE2ESJ_EENS1_15EpilogueDefaultEEEEEvvEEEEvNT_6ParamsE)
	.align		4
        /*000c*/ 	.word	index@(__assertfail)
	.align		4
        /*0010*/ 	.word	0x00000000
	.align		4
        /*0014*/ 	.word	0xfffffffe
	.align		4
        /*0018*/ 	.word	0x00000000
	.align		4
        /*001c*/ 	.word	0xfffffffd
	.align		4
        /*0020*/ 	.word	0x00000000
	.align		4
        /*0024*/ 	.word	0xfffffffc


//--------------------- .nv.constant4             --------------------------
	.section	.nv.constant4,"a",@progbits
	.align	8
	.align		8
.nv.constant4:
        /*0000*/ 	.dword	__assertfail
	.align		8
        /*0008*/ 	.dword	__unnamed_1
	.align		8
        /*0010*/ 	.dword	_ZN39_INTERNAL_8afeb8f4_4_k_cu_2eb29654_59904cuda3std3__45__cpo5beginE
	.align		8
        /*0018*/ 	.dword	_ZN39_INTERNAL_8afeb8f4_4_k_cu_2eb29654_59904cuda3std3__45__cpo3endE
	.align		8
        /*0020*/ 	.dword	_ZN39_INTERNAL_8afeb8f4_4_k_cu_2eb29654_59904cuda3std3__45__cpo6cbeginE
	.align		8
        /*0028*/ 	.dword	_ZN39_INTERNAL_8afeb8f4_4_k_cu_2eb29654_59904cuda3std3__45__cpo4cendE
	.align		8
        /*0030*/ 	.dword	_ZN39_INTERNAL_8afeb8f4_4_k_cu_2eb29654_59904cuda3std3__441_GLOBAL__N__8afeb8f4_4_k_cu_2eb29654_59906ignoreE
	.align		8
        /*0038*/ 	.dword	_ZN39_INTERNAL_8afeb8f4_4_k_cu_2eb29654_59904cuda3std3__419piecewise_constructE
	.align		8
        /*0040*/ 	.dword	_ZN39_INTERNAL_8afeb8f4_4_k_cu_2eb29654_59904cuda3std3__48in_placeE
	.align		8
        /*0048*/ 	.dword	_ZN39_INTERNAL_8afeb8f4_4_k_cu_2eb29654_59904cuda3std6ranges3__45__cpo4swapE
	.align		8
        /*0050*/ 	.dword	_ZN39_INTERNAL_8afeb8f4_4_k_cu_2eb29654_59904cuda3std6ranges3__45__cpo9iter_moveE
	.align		8
        /*0058*/ 	.dword	_ZN39_INTERNAL_8afeb8f4_4_k_cu_2eb29654_59904cute7productE
	.align		8
        /*0060*/ 	.dword	_ZN39_INTERNAL_8afeb8f4_4_k_cu_2eb29654_59904cute1_E
	.align		8
        /*0068*/ 	.dword	$str$22
	.align		8
        /*0070*/ 	.dword	$str$23


//--------------------- .text._ZN7cutlass13device_kernelINS_4gemm6kernel13GemmUniversalIN4cute5tupleIJiiiiEEENS1_10collective13CollectiveMmaINS1_34MainloopSm90TmaGmmaWarpSpecializedILi3ENS5_IJNS4_1CILi1EEESB_SB_EEENS1_35KernelTmaWarpSpecializedCooperativeEEENS5_IJNSA_ILi256EEENSA_ILi128EEENSA_ILi64EEEEEENS_10tfloat32_tENS5_IJlSB_lEEESJ_SK_NS4_8TiledMMAINS4_8MMA_AtomIJNS4_4SM904GMMA30MMA_64x128x8_F32TF32TF32_SS_TNILNSO_7ScaleInE1ELSQ_1EEEEEENS4_6LayoutINS5_IJNSA_ILi2EEESB_SB_EEENS5_IJSB_NSA_ILi0EEESW_EEEEENS5_IJNS4_10UnderscoreESZ_SZ_EEEEENS4_13SM90_TMA_LOADENS4_14ComposedLayoutINS4_7SwizzleILi3ELi4ELi3EEENS4_18smem_ptr_flag_bitsILi32EEENST_INS5_IJNSA_ILi8EEENSA_ILi32EEEEEENS5_IJS19_SB_EEEEEEEvNS4_8identityES12_S1D_vS1E_EENS_8epilogue10collective6detail29Sm90TmaWarpSpecializedAdapterINS1H_15DefaultEpilogueISJ_SK_SK_NS1G_6thread17LinearCombinationISJ_Li1EffLNS1L_9ScaleType4KindE0ELNS_15FloatRoundStyleE2ESJ_EENS1_15EpilogueDefaultEEEEEvvEEEEvNT_6ParamsE --------------------------
	.section	.text._ZN7cutlass13device_kernelINS_4gemm6kernel13GemmUniversalIN4cute5tupleIJiiiiEEENS1_10collective13CollectiveMmaINS1_34MainloopSm90TmaGmmaWarpSpecializedILi3ENS5_IJNS4_1CILi1EEESB_SB_EEENS1_35KernelTmaWarpSpecializedCooperativeEEENS5_IJNSA_ILi256EEENSA_ILi128EEENSA_ILi64EEEEEENS_10tfloat32_tENS5_IJlSB_lEEESJ_SK_NS4_8TiledMMAINS4_8MMA_AtomIJNS4_4SM904GMMA30MMA_64x128x8_F32TF32TF32_SS_TNILNSO_7ScaleInE1ELSQ_1EEEEEENS4_6LayoutINS5_IJNSA_ILi2EEESB_SB_EEENS5_IJSB_NSA_ILi0EEESW_EEEEENS5_IJNS4_10UnderscoreESZ_SZ_EEEEENS4_13SM90_TMA_LOADENS4_14ComposedLayoutINS4_7SwizzleILi3ELi4ELi3EEENS4_18smem_ptr_flag_bitsILi32EEENST_INS5_IJNSA_ILi8EEENSA_ILi32EEEEEENS5_IJS19_SB_EEEEEEEvNS4_8identityES12_S1D_vS1E_EENS_8epilogue10collective6detail29Sm90TmaWarpSpecializedAdapterINS1H_15DefaultEpilogueISJ_SK_SK_NS1G_6thread17LinearCombinationISJ_Li1EffLNS1L_9ScaleType4KindE0ELNS_15FloatRoundStyleE2ESJ_EENS1_15EpilogueDefaultEEEEEvvEEEEvNT_6ParamsE,"ax",@progbits
	.align	128
.text._ZN7cutlass13device_kernelINS_4gemm6kernel13GemmUniversalIN4cute5tupleIJiiiiEEENS1_10collective13CollectiveMmaINS1_34MainloopSm90TmaGmmaWarpSpecializedILi3ENS5_IJNS4_1CILi1EEESB_SB_EEENS1_35KernelTmaWarpSpecializedCooperativeEEENS5_IJNSA_ILi256EEENSA_ILi128EEENSA_ILi64EEEEEENS_10tfloat32_tENS5_IJlSB_lEEESJ_SK_NS4_8TiledMMAINS4_8MMA_AtomIJNS4_4SM904GMMA30MMA_64x128x8_F32TF32TF32_SS_TNILNSO_7ScaleInE1ELSQ_1EEEEEENS4_6LayoutINS5_IJNSA_ILi2EEESB_SB_EEENS5_IJSB_NSA_ILi0EEESW_EEEEENS5_IJNS4_10UnderscoreESZ_SZ_EEEEENS4_13SM90_TMA_LOADENS4_14ComposedLayoutINS4_7SwizzleILi3ELi4ELi3EEENS4_18smem_ptr_flag_bitsILi32EEENST_INS5_IJNSA_ILi8EEENSA_ILi32EEEEEENS5_IJS19_SB_EEEEEEEvNS4_8identityES12_S1D_vS1E_EENS_8epilogue10collective6detail29Sm90TmaWarpSpecializedAdapterINS1H_15DefaultEpilogueISJ_SK_SK_NS1G_6thread17LinearCombinationISJ_Li1EffLNS1L_9ScaleType4KindE0ELNS_15FloatRoundStyleE2ESJ_EENS1_15EpilogueDefaultEEEEEvvEEEEvNT_6ParamsE:
        .type           _ZN7cutlass13device_kernelINS_4gemm6kernel13GemmUniversalIN4cute5tupleIJiiiiEEENS1_10collective13CollectiveMmaINS1_34MainloopSm90TmaGmmaWarpSpecializedILi3ENS5_IJNS4_1CILi1EEESB_SB_EEENS1_35KernelTmaWarpSpecializedCooperativeEEENS5_IJNSA_ILi256EEENSA_ILi128EEENSA_ILi64EEEEEENS_10tfloat32_tENS5_IJlSB_lEEESJ_SK_NS4_8TiledMMAINS4_8MMA_AtomIJNS4_4SM904GMMA30MMA_64x128x8_F32TF32TF32_SS_TNILNSO_7ScaleInE1ELSQ_1EEEEEENS4_6LayoutINS5_IJNSA_ILi2EEESB_SB_EEENS5_IJSB_NSA_ILi0EEESW_EEEEENS5_IJNS4_10UnderscoreESZ_SZ_EEEEENS4_13SM90_TMA_LOADENS4_14ComposedLayoutINS4_7SwizzleILi3ELi4ELi3EEENS4_18smem_ptr_flag_bitsILi32EEENST_INS5_IJNSA_ILi8EEENSA_ILi32EEEEEENS5_IJS19_SB_EEEEEEEvNS4_8identityES12_S1D_vS1E_EENS_8epilogue10collective6detail29Sm90TmaWarpSpecializedAdapterINS1H_15DefaultEpilogueISJ_SK_SK_NS1G_6thread17LinearCombinationISJ_Li1EffLNS1L_9ScaleType4KindE0ELNS_15FloatRoundStyleE2ESJ_EENS1_15EpilogueDefaultEEEEEvvEEEEvNT_6ParamsE,@function
        .size           _ZN7cutlass13device_kernelINS_4gemm6kernel13GemmUniversalIN4cute5tupleIJiiiiEEENS1_10collective13CollectiveMmaINS1_34MainloopSm90TmaGmmaWarpSpecializedILi3ENS5_IJNS4_1CILi1EEESB_SB_EEENS1_35KernelTmaWarpSpecializedCooperativeEEENS5_IJNSA_ILi256EEENSA_ILi128EEENSA_ILi64EEEEEENS_10tfloat32_tENS5_IJlSB_lEEESJ_SK_NS4_8TiledMMAINS4_8MMA_AtomIJNS4_4SM904GMMA30MMA_64x128x8_F32TF32TF32_SS_TNILNSO_7ScaleInE1ELSQ_1EEEEEENS4_6LayoutINS5_IJNSA_ILi2EEESB_SB_EEENS5_IJSB_NSA_ILi0EEESW_EEEEENS5_IJNS4_10UnderscoreESZ_SZ_EEEEENS4_13SM90_TMA_LOADENS4_14ComposedLayoutINS4_7SwizzleILi3ELi4ELi3EEENS4_18smem_ptr_flag_bitsILi32EEENST_INS5_IJNSA_ILi8EEENSA_ILi32EEEEEENS5_IJS19_SB_EEEEEEEvNS4_8identityES12_S1D_vS1E_EENS_8epilogue10collective6detail29Sm90TmaWarpSpecializedAdapterINS1H_15DefaultEpilogueISJ_SK_SK_NS1G_6thread17LinearCombinationISJ_Li1EffLNS1L_9ScaleType4KindE0ELNS_15FloatRoundStyleE2ESJ_EENS1_15EpilogueDefaultEEEEEvvEEEEvNT_6ParamsE,(.L_x_318 - _ZN7cutlass13device_kernelINS_4gemm6kernel13GemmUniversalIN4cute5tupleIJiiiiEEENS1_10collective13CollectiveMmaINS1_34MainloopSm90TmaGmmaWarpSpecializedILi3ENS5_IJNS4_1CILi1EEESB_SB_EEENS1_35KernelTmaWarpSpecializedCooperativeEEENS5_IJNSA_ILi256EEENSA_ILi128EEENSA_ILi64EEEEEENS_10tfloat32_tENS5_IJlSB_lEEESJ_SK_NS4_8TiledMMAINS4_8MMA_AtomIJNS4_4SM904GMMA30MMA_64x128x8_F32TF32TF32_SS_TNILNSO_7ScaleInE1ELSQ_1EEEEEENS4_6LayoutINS5_IJNSA_ILi2EEESB_SB_EEENS5_IJSB_NSA_ILi0EEESW_EEEEENS5_IJNS4_10UnderscoreESZ_SZ_EEEEENS4_13SM90_TMA_LOADENS4_14ComposedLayoutINS4_7SwizzleILi3ELi4ELi3EEENS4_18smem_ptr_flag_bitsILi32EEENST_INS5_IJNSA_ILi8EEENSA_ILi32EEEEEENS5_IJS19_SB_EEEEEEEvNS4_8identityES12_S1D_vS1E_EENS_8epilogue10collective6detail29Sm90TmaWarpSpecializedAdapterINS1H_15DefaultEpilogueISJ_SK_SK_NS1G_6thread17LinearCombinationISJ_Li1EffLNS1L_9ScaleType4KindE0ELNS_15FloatRoundStyleE2ESJ_EENS1_15EpilogueDefaultEEEEEvvEEEEvNT_6ParamsE)
        .other          _ZN7cutlass13device_kernelINS_4gemm6kernel13GemmUniversalIN4cute5tupleIJiiiiEEENS1_10collective13CollectiveMmaINS1_34MainloopSm90TmaGmmaWarpSpecializedILi3ENS5_IJNS4_1CILi1EEESB_SB_EEENS1_35KernelTmaWarpSpecializedCooperativeEEENS5_IJNSA_ILi256EEENSA_ILi128EEENSA_ILi64EEEEEENS_10tfloat32_tENS5_IJlSB_lEEESJ_SK_NS4_8TiledMMAINS4_8MMA_AtomIJNS4_4SM904GMMA30MMA_64x128x8_F32TF32TF32_SS_TNILNSO_7ScaleInE1ELSQ_1EEEEEENS4_6LayoutINS5_IJNSA_ILi2EEESB_SB_EEENS5_IJSB_NSA_ILi0EEESW_EEEEENS5_IJNS4_10UnderscoreESZ_SZ_EEEEENS4_13SM90_TMA_LOADENS4_14ComposedLayoutINS4_7SwizzleILi3ELi4ELi3EEENS4_18smem_ptr_flag_bitsILi32EEENST_INS5_IJNSA_ILi8EEENSA_ILi32EEEEEENS5_IJS19_SB_EEEEEEEvNS4_8identityES12_S1D_vS1E_EENS_8epilogue10collective6detail29Sm90TmaWarpSpecializedAdapterINS1H_15DefaultEpilogueISJ_SK_SK_NS1G_6thread17LinearCombinationISJ_Li1EffLNS1L_9ScaleType4KindE0ELNS_15FloatRoundStyleE2ESJ_EENS1_15EpilogueDefaultEEEEEvvEEEEvNT_6ParamsE,@"STO_CUDA_ENTRY STV_DEFAULT"
_ZN7cutlass13device_kernelINS_4gemm6kernel13GemmUniversalIN4cute5tupleIJiiiiEEENS1_10collective13CollectiveMmaINS1_34MainloopSm90TmaGmmaWarpSpecializedILi3ENS5_IJNS4_1CILi1EEESB_SB_EEENS1_35KernelTmaWarpSpecializedCooperativeEEENS5_IJNSA_ILi256EEENSA_ILi128EEENSA_ILi64EEEEEENS_10tfloat32_tENS5_IJlSB_lEEESJ_SK_NS4_8TiledMMAINS4_8MMA_AtomIJNS4_4SM904GMMA30MMA_64x128x8_F32TF32TF32_SS_TNILNSO_7ScaleInE1ELSQ_1EEEEEENS4_6LayoutINS5_IJNSA_ILi2EEESB_SB_EEENS5_IJSB_NSA_ILi0EEESW_EEEEENS5_IJNS4_10UnderscoreESZ_SZ_EEEEENS4_13SM90_TMA_LOADENS4_14ComposedLayoutINS4_7SwizzleILi3ELi4ELi3EEENS4_18smem_ptr_flag_bitsILi32EEENST_INS5_IJNSA_ILi8EEENSA_ILi32EEEEEENS5_IJS19_SB_EEEEEEEvNS4_8identityES12_S1D_vS1E_EENS_8epilogue10collective6detail29Sm90TmaWarpSpecializedAdapterINS1H_15DefaultEpilogueISJ_SK_SK_NS1G_6thread17LinearCombinationISJ_Li1EffLNS1L_9ScaleType4KindE0ELNS_15FloatRoundStyleE2ESJ_EENS1_15EpilogueDefaultEEEEEvvEEEEvNT_6ParamsE:
[----:B------:R-:W0:Y:S01]  /*0000*/  LDC R1, c[0x0][0x28] ;  /* 0x00000a00ff017b82 */ /* 0x000e220000000800 */
[----:B------:R-:W1:Y:S01]  /*0010*/  S2R R18, SR_TID.X ;  /* 0x0000000000127919 */ /* 0x000e620000002100 */
[----:B------:R-:W-:Y:S01]  /*0020*/  ELECT P0, URZ, PT ;  /* 0x00000000003f782f */ /* 0x000fe20003800000 */
[----:B------:R-:W-:Y:S01]  /*0030*/  BSSY B0, `(.L_x_0) ;  /* 0x000000f000007945 */ /* 0x000fe20003800000 */
[--C-:B-1----:R-:W-:Y:S02]  /*0040*/  SHF.R.U32.HI R0, RZ, 0x5, R18.reuse ;  /* 0x00000005ff007819 */ /* 0x102fe40000011612 */
[----:B------:R-:W-:-:S03]  /*0050*/  SHF.R.U32.HI R22, RZ, 0x7, R18 ;  /* 0x00000007ff167819 */ /* 0x000fc60000011612 */
[----:B------:R-:W1:Y:S04]  /*0060*/  SHFL.IDX PT, R5, R0, RZ, 0x1f ;  /* 0x00001fff00057589 */ /* 0x000e6800000e0000 */
[----:B------:R2:W3:Y:S01]  /*0070*/  SHFL.IDX PT, R8, R22, RZ, 0x1f ;  /* 0x00001fff16087589 */ /* 0x0004e200000e0000 */
[----:B-1----:R-:W-:-:S13]  /*0080*/  ISETP.NE.OR P0, PT, R5, RZ, !P0 ;  /* 0x000000ff0500720c */ /* 0x002fda0004705670 */
[----:B0-23--:R-:W-:Y:S05]  /*0090*/  @P0 BRA `(.L_x_1) ;  /* 0x0000000000200947 */ /* 0x00dfea0003800000 */
[----:B------:R-:W-:Y:S02]  /*00a0*/  ULDC.64 UR4, c[0x0][0x198] ;  /* 0x0000660000047ab9 */ /* 0x000fe40000000a00 */
[----:B------:R-:W-:Y:S02]  /*00b0*/  UIADD3 UR6, UP0, UR4, 0xf0, URZ ;  /* 0x000000f004067890 */ /* 0x000fe4000ff1e03f */
[----:B------:R-:W-:Y:S02]  /*00c0*/  UIADD3 UR4, UP1, UR4, 0x1f0, URZ ;  /* 0x000001f004047890 */ /* 0x000fe4000ff3e03f */
[----:B------:R-:W-:Y:S02]  /*00d0*/  UIADD3.X UR7, URZ, UR5, URZ, UP0, !UPT ;  /* 0x000000053f077290 */ /* 0x000fe400087fe43f */
[----:B------:R-:W-:-:S07]  /*00e0*/  UIADD3.X UR5, URZ, UR5, URZ, UP1, !UPT ;  /* 0x000000053f057290 */ /* 0x000fce0008ffe43f */
[----:B------:R0:W-:Y:S02]  /*00f0*/  UTMACCTL.PF [UR6] ;  /* 0x00000000060079b9 */ /* 0x0001e40008040000 */
[----:B------:R0:W-:Y:S02]  /*0100*/  UTMACCTL.PF [UR4] ;  /* 0x00000000040079b9 */ /* 0x0001e40008040000 */
[----:B0-----:R-:W-:Y:S01]  /*0110*/  NOP ;  /* 0x0000000000007918 */ /* 0x001fe20000000000 */
.L_x_1:
[----:B------:R-:W-:Y:S05]  /*0120*/  BSYNC B0 ;  /* 0x0000000000007941 */ /* 0x000fea0003800000 */
.L_x_0:
[----:B------:R-:W0:Y:S02]  /*0130*/  SHFL.IDX PT, R2, R0, RZ, 0x1f ;  /* 0x00001fff00027589 */ /* 0x000e2400000e0000 */
[----:B0-----:R-:W-:-:S13]  /*0140*/  ISETP.NE.AND P0, PT, R2, RZ, PT ;  /* 0x000000ff0200720c */ /* 0x001fda0003f05270 */
[----:B------:R-:W-:Y:S05]  /*0150*/  @P0 BRA `(.L_x_2) ;  /* 0x0000000000500947 */ /* 0x000fea0003800000 */
[----:B------:R-:W0:Y:S01]  /*0160*/  S2UR UR8, SR_CgaCtaId ;  /* 0x00000000000879c3 */ /* 0x000e220000008800 */
[----:B------:R-:W-:Y:S01]  /*0170*/  UMOV UR4, 0x400 ;  /* 0x0000040000047882 */ /* 0x000fe20000000000 */
[----:B------:R-:W-:Y:S01]  /*0180*/  UMOV UR5, 0x1 ;  /* 0x0000000100057882 */ /* 0x000fe20000000000 */
[----:B------:R-:W-:Y:S01]  /*0190*/  UMOV UR6, 0x100 ;  /* 0x0000010000067882 */ /* 0x000fe20000000000 */
[----:B------:R-:W-:Y:S01]  /*01a0*/  ELECT P0, URZ, PT ;  /* 0x00000000003f782f */ /* 0x000fe20003800000 */
[----:B------:R-:W-:-:S04]  /*01b0*/  UIADD3 UR6, -UR6, 0x100000, URZ ;  /* 0x0010000006067890 */ /* 0x000fc8000fffe13f */
[----:B------:R-:W-:Y:S02]  /*01c0*/  USHF.L.U32 UR7, UR6, 0xb, URZ ;  /* 0x0000000b06077899 */ /* 0x000fe4000800063f */
[----:B------:R-:W-:Y:S02]  /*01d0*/  USHF.L.U32 UR6, UR6, 0x1, URZ ;  /* 0x0000000106067899 */ /* 0x000fe4000800063f */
[----:B0-----:R-:W-:Y:S02]  /*01e0*/  ULEA UR8, UR8, UR4, 0x18 ;  /* 0x0000000408087291 */ /* 0x001fe4000f8ec03f */
[----:B------:R-:W-:-:S04]  /*01f0*/  UIADD3 UR4, -UR5, 0x100000, URZ ;  /* 0x0010000005047890 */ /* 0x000fc8000fffe13f */
[----:B------:R-:W-:Y:S02]  /*0200*/  USHF.L.U32 UR5, UR4, 0xb, URZ ;  /* 0x0000000b04057899 */ /* 0x000fe4000800063f */
[----:B------:R-:W-:Y:S01]  /*0210*/  USHF.L.U32 UR4, UR4, 0x1, URZ ;  /* 0x0000000104047899 */ /* 0x000fe2000800063f */
[----:B------:R-:W0:Y:S11]  /*0220*/  FENCE.VIEW.ASYNC.S ;  /* 0x00000000000073c6 */ /* 0x000e360000000000 */
[----:B0-----:R0:W1:Y:S01]  /*0230*/  SYNCS.EXCH.64 URZ, [UR8], UR4 ;  /* 0x00000004083f75b2 */ /* 0x0010620008000100 */
[----:B------:R0:W2:Y:S01]  /*0240*/  SYNCS.EXCH.64 URZ, [UR8+0x18], UR6 ;  /* 0x00001806083f75b2 */ /* 0x0000a20008000100 */
[----:B------:R0:W3:Y:S01]  /*0250*/  SYNCS.EXCH.64 URZ, [UR8+0x8], UR4 ;  /* 0x00000804083f75b2 */ /* 0x0000e20008000100 */
[----:B------:R0:W4:Y:S01]  /*0260*/  SYNCS.EXCH.64 URZ, [UR8+0x20], UR6 ;  /* 0x00002006083f75b2 */ /* 0x0001220008000100 */
[----:B------:R0:W0:Y:S01]  /*0270*/  SYNCS.EXCH.64 URZ, [UR8+0x10], UR4 ;  /* 0x00001004083f75b2 */ /* 0x0000220008000100 */
[----:B------:R0:W0:Y:S01]  /*0280*/  SYNCS.EXCH.64 URZ, [UR8+0x28], UR6 ;  /* 0x00002806083f75b2 */ /* 0x0000220008000100 */
[----:B------:R-:W-:Y:S01]  /*0290*/  NOP ;  /* 0x0000000000007918 */ /* 0x000fe20000000000 */
.L_x_2:
[----:B------:R-:W5:Y:S01]  /*02a0*/  SHFL.IDX PT, R0, R0, RZ, 0x1f ;  /* 0x00001fff00007589 */ /* 0x000f6200000e0000 */
[----:B------:R-:W-:Y:S01]  /*02b0*/  ELECT P0, URZ, PT ;  /* 0x00000000003f782f */ /* 0x000fe20003800000 */
[----:B------:R-:W1:Y:S01]  /*02c0*/  LDC R2, c[0x0][0x65c] ;  /* 0x00019700ff027b82 */ /* 0x000e620000000800 */
[----:B------:R-:W-:Y:S01]  /*02d0*/  SHF.R.S32.HI R6, RZ, 0x1f, R5 ;  /* 0x0000001fff067819 */ /* 0x000fe20000011405 */
[----:B------:R-:W2:Y:S01]  /*02e0*/  S2R R3, SR_CTAID.Y ;  /* 0x0000000000037919 */ /* 0x000ea20000002600 */
[----:B0-----:R-:W-:Y:S01]  /*02f0*/  UMOV UR4, 0x20 ;  /* 0x0000002000047882 */ /* 0x001fe20000000000 */
[----:B------:R-:W-:Y:S01]  /*0300*/  ISETP.NE.AND P2, PT, R8, RZ, PT ;  /* 0x000000ff0800720c */ /* 0x000fe20003f45270 */
[----:B------:R-:W-:Y:S01]  /*0310*/  NOP ;  /* 0x0000000000007918 */ /* 0x000fe20000000000 */
[----:B------:R-:W0:Y:S01]  /*0320*/  S2R R4, SR_CTAID.X ;  /* 0x0000000000047919 */ /* 0x000e220000002500 */
[----:B------:R-:W-:Y:S01]  /*0330*/  LEA.HI R6, R6, R5, RZ, 0x2 ;  /* 0x0000000506067211 */ /* 0x000fe200078f10ff */
[----:B------:R-:W-:Y:S01]  /*0340*/  NOP ;  /* 0x0000000000007918 */ /* 0x000fe20000000000 */
[----:B-----5:R-:W-:-:S02]  /*0350*/  ISETP.NE.OR P0, PT, R0, RZ, !P0 ;  /* 0x000000ff0000720c */ /* 0x020fc40004705670 */
[----:B-1----:R-:W-:-:S04]  /*0360*/  ISETP.NE.AND P3, PT, R2, 0x1, PT ;  /* 0x000000010200780c */ /* 0x002fc80003f65270 */
[----:B------:R-:W-:Y:S02]  /*0370*/  P2R R0, PR, RZ, 0x8 ;  /* 0x00000008ff007803 */ /* 0x000fe40000000000 */
[----:B------:R-:W-:-:S05]  /*0380*/  LOP3.LUT R0, R6, 0xfffffffc, RZ, 0xc0, !PT ;  /* 0xfffffffc06007812 */ /* 0x000fca00078ec0ff */
[----:B------:R-:W-:Y:S01]  /*0390*/  VOTEU.ALL UP0, P0 ;  /* 0x00000000003f7886 */ /* 0x000fe20000000000 */
[----:B------:R-:W-:Y:S01]  /*03a0*/  IMAD.IADD R0, R5, 0x1, -R0 ;  /* 0x0000000105007824 */ /* 0x000fe200078e0a00 */
[----:B------:R-:W0:Y:S01]  /*03b0*/  @P3 LDC R17, c[0x0][0x10] ;  /* 0x00000400ff113b82 */ /* 0x000e220000000800 */
[----:B------:R-:W-:Y:S01]  /*03c0*/  VOTEU.ALL UP1, P0 ;  /* 0x00000000003f7886 */ /* 0x000fe20000020000 */
[----:B--2---:R-:W-:Y:S01]  /*03d0*/  @P3 IMAD.MOV.U32 R6, RZ, RZ, R3 ;  /* 0x000000ffff063224 */ /* 0x004fe200078e0003 */
[----:B------:R-:W-:Y:S01]  /*03e0*/  @!UP0 UMOV UR6, 0x400 ;  /* 0x0000040000068882 */ /* 0x000fe20000000000 */
[----:B------:R-:W-:-:S04]  /*03f0*/  @!UP0 UIADD3 UR4, -UR4, 0x100000, URZ ;  /* 0x0010000004048890 */ /* 0x000fc8000fffe13f */
[----:B------:R-:W-:Y:S02]  /*0400*/  @!UP0 USHF.L.U32 UR5, UR4, 0xb, URZ ;  /* 0x0000000b04058899 */ /* 0x000fe4000800063f */
[----:B------:R-:W-:Y:S01]  /*0410*/  @!UP0 USHF.L.U32 UR4, UR4, 0x1, URZ ;  /* 0x0000000104048899 */ /* 0x000fe2000800063f */
[----:B------:R-:W-:Y:S02]  /*0420*/  @P3 IMAD.MOV.U32 R7, RZ, RZ, RZ ;  /* 0x000000ffff073224 */ /* 0x000fe400078e00ff */
[----:B------:R-:W-:Y:S01]  /*0430*/  IMAD.MOV.U32 R5, RZ, RZ, RZ ;  /* 0x000000ffff057224 */ /* 0x000fe200078e00ff */
[----:B------:R-:W1:Y:S01]  /*0440*/  @!UP0 S2UR UR7, SR_CgaCtaId ;  /* 0x00000000000789c3 */ /* 0x000e620000008800 */
[----:B------:R-:W-:-:S07]  /*0450*/  @P3 IMAD.MOV.U32 R11, RZ, RZ, RZ ;  /* 0x000000ffff0b3224 */ /* 0x000fce00078e00ff */
[----:B------:R-:W2:Y:S01]  /*0460*/  @!P3 LDC R9, c[0x0][0xc] ;  /* 0x00000300ff09bb82 */ /* 0x000ea20000000800 */
[----:B0-----:R-:W-:-:S04]  /*0470*/  @P3 IMAD.WIDE.U32 R16, R4, R17, R6 ;  /* 0x0000001104103225 */ /* 0x001fc800078e0006 */
[----:B------:R-:W-:Y:S01]  /*0480*/  @P3 IMAD.IADD R17, R17, 0x1, R11 ;  /* 0x0000000111113824 */ /* 0x000fe200078e020b */
[----:B-1----:R-:W-:Y:S01]  /*0490*/  @!UP0 ULEA UR6, UR7, UR6, 0x18 ;  /* 0x0000000607068291 */ /* 0x002fe2000f8ec03f */
[----:B------:R-:W-:Y:S01]  /*04a0*/  VOTEU.ALL UP0, P0 ;  /* 0x00000000003f7886 */ /* 0x000fe20000000000 */
[----:B------:R-:W-:-:S04]  /*04b0*/  ISETP.NE.AND P0, PT, R0, 0x3, PT ;  /* 0x000000030000780c */ /* 0x000fc80003f05270 */
[----:B------:R-:W-:Y:S01]  /*04c0*/  ISETP.EQ.OR P0, PT, R0, RZ, !P0 ;  /* 0x000000ff0000720c */ /* 0x000fe20004702670 */
[----:B--2---:R-:W-:-:S03]  /*04d0*/  @!P3 IMAD.WIDE.U32 R6, R9, R3, R4 ;  /* 0x000000030906b225 */ /* 0x004fc600078e0004 */
[C---:B------:R-:W-:Y:S01]  /*04e0*/  ISETP.EQ.AND P0, PT, R8.reuse, RZ, P0 ;  /* 0x000000ff0800720c */ /* 0x040fe20000702270 */
[----:B------:R-:W-:Y:S01]  /*04f0*/  VIADD R8, R8, 0xffffffff ;  /* 0xffffffff08087836 */ /* 0x000fe20000000000 */
[----:B------:R-:W0:Y:S02]  /*0500*/  FENCE.VIEW.ASYNC.S ;  /* 0x00000000000073c6 */ /* 0x000e240000000000 */
[----:B0-----:R0:W3:Y:S01]  /*0510*/  @!UP0 SYNCS.EXCH.64 URZ, [UR6+0x40], UR4 ;  /* 0x00004004063f85b2 */ /* 0x0010e20008000100 */
[----:B------:R-:W-:Y:S01]  /*0520*/  @!P3 IMAD.MOV.U32 R16, RZ, RZ, R6 ;  /* 0x000000ffff10b224 */ /* 0x000fe200078e0006 */
[----:B------:R-:W-:Y:S01]  /*0530*/  SEL R19, RZ, 0x1, !P0 ;  /* 0x00000001ff137807 */ /* 0x000fe20004000000 */
[----:B------:R-:W-:Y:S01]  /*0540*/  @!P3 IMAD.MOV.U32 R17, RZ, RZ, R7 ;  /* 0x000000ffff11b224 */ /* 0x000fe200078e0007 */
[----:B------:R-:W-:-:S04]  /*0550*/  ISETP.GE.U32.AND P1, PT, R8, 0x2, PT ;  /* 0x000000020800780c */ /* 0x000fc80003f26070 */
[----:B------:R-:W-:Y:S01]  /*0560*/  SEL R19, R19, 0x2, P1 ;  /* 0x0000000213137807 */ /* 0x000fe20000800000 */
[----:B------:R0:W3:Y:S01]  /*0570*/  @!UP1 SYNCS.EXCH.64 URZ, [UR6+0x48], UR4 ;  /* 0x00004804063f95b2 */ /* 0x0000e20008000100 */
[----:B------:R-:W-:Y:S01]  /*0580*/  NOP ;  /* 0x0000000000007918 */ /* 0x000fe20000000000 */
[----:B---34-:R-:W-:Y:S06]  /*0590*/  BAR.SYNC.DEFER_BLOCKING 0x0 ;  /* 0x0000000000007b1d */ /* 0x018fec0000010000 */
[----:B------:R-:W-:Y:S05]  /*05a0*/  @!P2 BRA `(.L_x_3) ;  /* 0x000000a80004a947 */ /* 0x000fea0003800000 */
[----:B------:R-:W-:-:S13]  /*05b0*/  ISETP.GT.U32.AND P0, PT, R8, 0x1, PT ;  /* 0x000000010800780c */ /* 0x000fda0003f04070 */
[----:B0-----:R-:W-:Y:S05]  /*05c0*/  @P0 EXIT ;  /* 0x000000000000094d */ /* 0x001fea0003800000 */
[----:B------:R-:W-:Y:S01]  /*05d0*/  ULDC.64 UR4, c[0x0][0x650] ;  /* 0x0001940000047ab9 */ /* 0x000fe20000000a00 */
[----:B------:R-:W-:Y:S01]  /*05e0*/  PRMT R0, RZ, 0x7610, R0 ;  /* 0x00007610ff007816 */ /* 0x000fe20000000000 */
[----:B------:R-:W-:Y:S01]  /*05f0*/  IMAD.MOV.U32 R152, RZ, RZ, -0x1 ;  /* 0xffffffffff987424 */ /* 0x000fe200078e00ff */
[----:B------:R-:W-:Y:S01]  /*0600*/  ISETP.GE.U32.AND P0, PT, R16, UR4, PT ;  /* 0x0000000410007c0c */ /* 0x000fe2000bf06070 */
[----:B------:R-:W-:Y:S02]  /*0610*/  IMAD.MOV.U32 R153, RZ, RZ, -0x1 ;  /* 0xffffffffff997424 */ /* 0x000fe400078e00ff */
[----:B------:R-:W-:Y:S01]  /*0620*/  IMAD.MOV.U32 R23, RZ, RZ, -0x1 ;  /* 0xffffffffff177424 */ /* 0x000fe200078e00ff */
[----:B------:R-:W-:-:S13]  /*0630*/  ISETP.GE.U32.AND.EX P0, PT, R17, UR5, PT, P0 ;  /* 0x0000000511007c0c */ /* 0x000fda000bf06100 */
[----:B------:R-:W-:Y:S05]  /*0640*/  @P0 BRA `(.L_x_4) ;  /* 0x0000000400540947 */ /* 0x000fea0003800000 */
[----:B------:R-:W0:Y:S01]  /*0650*/  LDC.64 R14, c[0x0][0x628] ;  /* 0x00018a00ff0e7b82 */ /* 0x000e220000000a00 */
[----:B------:R-:W-:Y:S02]  /*0660*/  IMAD.MOV.U32 R6, RZ, RZ, R16 ;  /* 0x000000ffff067224 */ /* 0x000fe400078e0010 */
[----:B------:R-:W-:-:S05]  /*0670*/  IMAD.MOV.U32 R7, RZ, RZ, R17 ;  /* 0x000000ffff077224 */ /* 0x000fca00078e0011 */
[----:B------:R-:W1:Y:S08]  /*0680*/  LDC R0, c[0x0][0x630] ;  /* 0x00018c00ff007b82 */ /* 0x000e700000000800 */
[----:B------:R-:W2:Y:S01]  /*0690*/  LDC.64 R20, c[0x0][0x620] ;  /* 0x00018800ff147b82 */ /* 0x000ea20000000a00 */
[----:B0-----:R-:W-:-:S04]  /*06a0*/  ISETP.NE.U32.AND P0, PT, R14, RZ, PT ;  /* 0x000000ff0e00720c */ /* 0x001fc80003f05070 */
[----:B------:R-:W-:-:S13]  /*06b0*/  ISETP.NE.AND.EX P0, PT, R15, RZ, PT, P0 ;  /* 0x000000ff0f00720c */ /* 0x000fda0003f05300 */
[----:B-12---:R-:W-:Y:S05]  /*06c0*/  @!P0 BRA `(.L_x_5) ;  /* 0x0000000000288947 */ /* 0x006fea0003800000 */
[----:B------:R-:W0:Y:S02]  /*06d0*/  LDC R11, c[0x0][0x634] ;  /* 0x00018d00ff0b7b82 */ /* 0x000e240000000800 */
[----:B0-----:R-:W-:-:S05]  /*06e0*/  IADD3 R11, P0, R16, R11, RZ ;  /* 0x0000000b100b7210 */ /* 0x001fca0007f1e0ff */
[----:B------:R-:W-:-:S04]  /*06f0*/  IMAD.X R13, RZ, RZ, R17, P0 ;  /* 0x000000ffff0d7224 */ /* 0x000fc800000e0611 */
[----:B------:R-:W-:-:S04]  /*0700*/  IMAD.WIDE.U32 R6, R13, R14, RZ ;  /* 0x0000000e0d067225 */ /* 0x000fc800078e00ff */
[----:B------:R-:W-:-:S04]  /*0710*/  IMAD.WIDE.U32 R8, P0, R11, R15, R6 ;  /* 0x0000000f0b087225 */ /* 0x000fc80007800006 */
[----:B------:R-:W-:-:S04]  /*0720*/  IMAD.WIDE.U32 R6, R11, R14, RZ ;  /* 0x0000000e0b067225 */ /* 0x000fc800078e00ff */
[----:B------:R-:W-:Y:S01]  /*0730*/  IMAD.X R11, RZ, RZ, RZ, P0 ;  /* 0x000000ffff0b7224 */ /* 0x000fe200000e06ff */
[----:B------:R-:W-:Y:S01]  /*0740*/  IADD3 RZ, P0, R7, R8, RZ ;  /* 0x0000000807ff7210 */ /* 0x000fe20007f1e0ff */
[----:B------:R-:W-:-:S04]  /*0750*/  IMAD.MOV.U32 R10, RZ, RZ, R9 ;  /* 0x000000ffff0a7224 */ /* 0x000fc800078e0009 */
[----:B------:R-:W-:-:S08]  /*0760*/  IMAD.WIDE.U32.X R6, R13, R15, R10, P0 ;  /* 0x0000000f0d067225 */ /* 0x000fd000000e040a */
.L_x_5:
[-CC-:B------:R-:W-:Y:S01]  /*0770*/  SHF.R.U64 R23, R6, R0.reuse, R7.reuse ;  /* 0x0000000006177219 */ /* 0x180fe20000001207 */
[----:B------:R-:W0:Y:S01]  /*0780*/  LDC R10, c[0x0][0x618] ;  /* 0x00018600ff0a7b82 */ /* 0x000e220000000800 */
[----:B------:R-:W-:Y:S01]  /*0790*/  SHF.R.U32.HI R5, RZ, R0, R7 ;  /* 0x00000000ff057219 */ /* 0x000fe20000011607 */
[----:B------:R-:W-:Y:S01]  /*07a0*/  ULDC UR4, c[0x0][0x150] ;  /* 0x0000540000047ab9 */ /* 0x000fe20000000800 */
[----:B------:R-:W-:Y:S02]  /*07b0*/  IADD3 R9, P0, RZ, -R23, RZ ;  /* 0x80000017ff097210 */ /* 0x000fe40007f1e0ff */
[----:B------:R-:W-:-:S03]  /*07c0*/  I2FP.F32.U32 R0, R4 ;  /* 0x0000000400007245 */ /* 0x000fc60000201000 */
[----:B------:R-:W1:Y:S01]  /*07d0*/  LDC.64 R28, c[0x0][0x640] ;  /* 0x00019000ff1c7b82 */ /* 0x000e620000000a00 */
[----:B------:R-:W-:Y:S02]  /*07e0*/  IMAD.X R11, RZ, RZ, ~R5, P0 ;  /* 0x000000ffff0b7224 */ /* 0x000fe400000e0e05 */
[----:B------:R-:W-:Y:S01]  /*07f0*/  FMUL R0, R0, UR4 ;  /* 0x0000000400007c20 */ /* 0x000fe20008400000 */
[----:B------:R-:W-:Y:S01]  /*0800*/  IMAD.WIDE.U32 R6, R9, R20, R16 ;  /* 0x0000001409067225 */ /* 0x000fe200078e0010 */
[----:B------:R-:W-:-:S03]  /*0810*/  ULDC UR4, c[0x0][0x154] ;  /* 0x0000550000047ab9 */ /* 0x000fc60000000800 */
[----:B------:R-:W-:Y:S01]  /*0820*/  IMAD R8, R11, R20, RZ ;  /* 0x000000140b087224 */ /* 0x000fe200078e02ff */
[----:B------:R-:W2:Y:S01]  /*0830*/  LDC R5, c[0x0][0x144] ;  /* 0x00005100ff057b82 */ /* 0x000ea20000000800 */
[----:B------:R-:W3:Y:S02]  /*0840*/  F2I.U32.TRUNC.NTZ R0, R0 ;  /* 0x0000000000007305 */ /* 0x000ee4000020f000 */
[----:B------:R-:W-:-:S04]  /*0850*/  IMAD R9, R9, R21, R8 ;  /* 0x0000001509097224 */ /* 0x000fc800078e0208 */
[----:B------:R-:W-:Y:S01]  /*0860*/  IMAD.IADD R7, R7, 0x1, R9 ;  /* 0x0000000107077824 */ /* 0x000fe200078e0209 */
[----:B------:R-:W4:Y:S01]  /*0870*/  LDC R12, c[0x0][0x608] ;  /* 0x00018200ff0c7b82 */ /* 0x000f220000000800 */
[----:B------:R-:W-:-:S03]  /*0880*/  IMAD.MOV.U32 R9, RZ, RZ, -0x1 ;  /* 0xffffffffff097424 */ /* 0x000fc600078e00ff */
[-CC-:B0-----:R-:W-:Y:S02]  /*0890*/  SHF.R.U64 R20, R6, R10.reuse, R7.reuse ;  /* 0x0000000a06147219 */ /* 0x181fe40000001207 */
[----:B------:R-:W-:Y:S02]  /*08a0*/  I2FP.F32.U32 R6, R3 ;  /* 0x0000000300067245 */ /* 0x000fe40000201000 */
[----:B------:R-:W0:Y:S01]  /*08b0*/  LDC R26, c[0x0][0x658] ;  /* 0x00019600ff1a7b82 */ /* 0x000e220000000800 */
[----:B-1----:R-:W-:Y:S01]  /*08c0*/  ISETP.NE.U32.AND P0, PT, R28, RZ, PT ;  /* 0x000000ff1c00720c */ /* 0x002fe20003f05070 */
[----:B---3--:R-:W-:Y:S01]  /*08d0*/  IMAD.MOV R8, RZ, RZ, -R0 ;  /* 0x000000ffff087224 */ /* 0x008fe200078e0a00 */
[----:B------:R-:W-:Y:S01]  /*08e0*/  SHF.R.U32.HI R7, RZ, R10, R7 ;  /* 0x0000000aff077219 */ /* 0x000fe20000011607 */
[----:B------:R-:W-:Y:S01]  /*08f0*/  FMUL R6, R6, UR4 ;  /* 0x0000000406067c20 */ /* 0x000fe20008400000 */
[----:B------:R-:W-:-:S03]  /*0900*/  ISETP.NE.AND.EX P0, PT, R29, RZ, PT, P0 ;  /* 0x000000ff1d00720c */ /* 0x000fc60003f05300 */
[----:B------:R-:W1:Y:S01]  /*0910*/  LDC R14, c[0x0][0x148] ;  /* 0x00005200ff0e7b82 */ /* 0x000e620000000800 */
[----:B--2---:R-:W-:-:S07]  /*0920*/  IMAD R0, R5, R8, R4 ;  /* 0x0000000805007224 */ /* 0x004fce00078e0204 */
[----:B------:R-:W2:Y:S01]  /*0930*/  LDC R24, c[0x0][0x600] ;  /* 0x00018000ff187b82 */ /* 0x000ea20000000800 */
[-CC-:B----4-:R-:W-:Y:S02]  /*0940*/  SHF.R.U64 R30, R20, R12.reuse, R7.reuse ;  /* 0x0000000c141e7219 */ /* 0x190fe40000001207 */
[----:B------:R-:W-:Y:S01]  /*0950*/  SHF.R.U32.HI R5, RZ, R12, R7 ;  /* 0x0000000cff057219 */ /* 0x000fe20000011607 */
[----:B------:R-:W-:Y:S01]  /*0960*/  IMAD.MOV.U32 R7, RZ, RZ, 0x1 ;  /* 0x00000001ff077424 */ /* 0x000fe200078e00ff */
[----:B------:R3:W4:Y:S03]  /*0970*/  F2I.U32.TRUNC.NTZ R12, R6 ;  /* 0x00000006000c7305 */ /* 0x000726000020f000 */
[----:B------:R-:W1:Y:S01]  /*0980*/  LDC R15, c[0x0][0x648] ;  /* 0x00019200ff0f7b82 */ /* 0x000e620000000800 */
[-C--:B0-----:R-:W-:Y:S02]  /*0990*/  SHF.L.U32 R4, R9, R26.reuse, RZ ;  /* 0x0000001a09047219 */ /* 0x081fe400000006ff */
[----:B------:R-:W-:-:S02]  /*09a0*/  SHF.R.U64 R32, R30, R26, R5 ;  /* 0x0000001a1e207219 */ /* 0x000fc40000001205 */
[----:B------:R-:W-:Y:S02]  /*09b0*/  LOP3.LUT R11, RZ, R4, RZ, 0x33, !PT ;  /* 0x00000004ff0b7212 */ /* 0x000fe400078e33ff */
[-C--:B------:R-:W-:Y:S01]  /*09c0*/  SHF.R.U32.HI R5, RZ, R26.reuse, R5 ;  /* 0x0000001aff057219 */ /* 0x080fe20000011605 */
[----:B------:R-:W0:Y:S01]  /*09d0*/  LDC R21, c[0x0][0x638] ;  /* 0x00018e00ff157b82 */ /* 0x000e220000000800 */
[----:B------:R-:W-:Y:S01]  /*09e0*/  SHF.L.U32 R10, R7, R26, RZ ;  /* 0x0000001a070a7219 */ /* 0x000fe200000006ff */
[----:B------:R-:W-:-:S06]  /*09f0*/  IMAD.MOV.U32 R4, RZ, RZ, R32 ;  /* 0x000000ffff047224 */ /* 0x000fcc00078e0020 */
[----:B------:R-:W0:Y:S01]  /*0a00*/  LDC R152, c[0x0][0x610] ;  /* 0x00018400ff987b82 */ /* 0x000e220000000800 */
[----:B---34-:R-:W-:Y:S05]  /*0a10*/  @!P0 BRA `(.L_x_6) ;  /* 0x0000000000288947 */ /* 0x018fea0003800000 */
[----:B------:R-:W3:Y:S02]  /*0a20*/  LDC R9, c[0x0][0x64c] ;  /* 0x00019300ff097b82 */ /* 0x000ee40000000800 */
[----:B---3--:R-:W-:-:S05]  /*0a30*/  IADD3 R9, P0, R32, R9, RZ ;  /* 0x0000000920097210 */ /* 0x008fca0007f1e0ff */
        /* <DEDUP_REMOVED lines=8> */
.L_x_6:
[----:B-1----:R-:W-:Y:S01]  /*0ac0*/  SHF.R.U64 R4, R4, R15, R5 ;  /* 0x0000000f04047219 */ /* 0x002fe20000001205 */
[----:B--2---:R-:W-:Y:S01]  /*0ad0*/  VIADD R5, R24, 0xffffffff ;  /* 0xffffffff18057836 */ /* 0x004fe20000000000 */
[----:B------:R-:W-:Y:S01]  /*0ae0*/  LOP3.LUT R11, R30, R11, RZ, 0xc0, !PT ;  /* 0x0000000b1e0b7212 */ /* 0x000fe200078ec0ff */
[----:B------:R-:W-:Y:S02]  /*0af0*/  IMAD.MOV R12, RZ, RZ, -R12 ;  /* 0x000000ffff0c7224 */ /* 0x000fe400078e0a0c */
[----:B------:R-:W-:Y:S01]  /*0b00*/  IMAD.MOV R6, RZ, RZ, -R4 ;  /* 0x000000ffff067224 */ /* 0x000fe200078e0a04 */
[----:B------:R-:W-:Y:S01]  /*0b10*/  LOP3.LUT R5, R20, R5, RZ, 0xc0, !PT ;  /* 0x0000000514057212 */ /* 0x000fe200078ec0ff */
[----:B------:R-:W-:Y:S02]  /*0b20*/  @P3 IMAD R0, R14, R12, R3 ;  /* 0x0000000c0e003224 */ /* 0x000fe400078e0203 */
[----:B------:R-:W-:Y:S02]  /*0b30*/  IMAD R11, R10, R4, R11 ;  /* 0x000000040a0b7224 */ /* 0x000fe400078e020b */
[----:B0-----:R-:W-:-:S02]  /*0b40*/  IMAD R3, R6, R21, R32 ;  /* 0x0000001506037224 */ /* 0x001fc400078e0220 */
[----:B------:R-:W-:Y:S02]  /*0b50*/  IMAD R152, R11, R152, R0 ;  /* 0x000000980b987224 */ /* 0x000fe400078e0200 */
[----:B------:R-:W-:Y:S02]  /*0b60*/  IMAD R3, R3, R24, R5 ;  /* 0x0000001803037224 */ /* 0x000fe400078e0205 */
[----:B------:R-:W-:-:S03]  /*0b70*/  IMAD.MOV.U32 R0, RZ, RZ, 0x1 ;  /* 0x00000001ff007424 */ /* 0x000fc600078e00ff */
[----:B------:R-:W-:Y:S02]  /*0b80*/  SEL R153, R3, R152, !P3 ;  /* 0x0000009803997207 */ /* 0x000fe40005800000 */
[----:B------:R-:W-:-:S07]  /*0b90*/  SEL R152, R152, R3, !P3 ;  /* 0x0000000398987207 */ /* 0x000fce0005800000 */
.L_x_4:
[----:B------:R-:W-:-:S08]  /*0ba0*/  NOP ;  /* 0x0000000000007918 */ /* 0x000fd00000000000 */
[----:B------:R-:W0:Y:S02]  /*0bb0*/  USETMAXREG.TRY_ALLOC.CTAPOOL UP0, 0xe8 ;  /* 0x000000e8000079c8 */ /* 0x000e240008000600 */
[----:B0-----:R-:W-:-:S13]  /*0bc0*/  PLOP3.LUT P0, PT, PT, PT, UP0, 0x80, 0x0 ;  /* 0x000000000000781c */ /* 0x001fda0003f0f008 */
[----:B------:R-:W-:Y:S05]  /*0bd0*/  @!P0 BRA `(.L_x_4) ;  /* 0xfffffffc00f08947 */ /* 0x000fea000383ffff */
[----:B------:R-:W-:Y:S01]  /*0be0*/  ULDC.64 UR4, c[0x0][0x598] ;  /* 0x0001660000047ab9 */ /* 0x000fe20000000a00 */
[----:B------:R-:W-:Y:S01]  /*0bf0*/  ULDC.64 UR36, c[0x0][0x208] ;  /* 0x0000820000247ab9 */ /* 0x000fe20000000a00 */
[----:B------:R-:W-:-:S04]  /*0c00*/  ISETP.NE.U32.AND P0, PT, RZ, UR4, PT ;  /* 0x00000004ff007c0c */ /* 0x000fc8000bf05070 */
[----:B------:R-:W-:-:S13]  /*0c10*/  ISETP.NE.AND.EX P0, PT, RZ, UR5, PT, P0 ;  /* 0x00000005ff007c0c */ /* 0x000fda000bf05300 */
[----:B------:R-:W-:Y:S05]  /*0c20*/  @!P0 BRA `(.L_x_7) ;  /* 0x00000000001c8947 */ /* 0x000fea0003800000 */
[----:B------:R-:W0:Y:S02]  /*0c30*/  LDC.64 R4, c[0x0][0x598] ;  /* 0x00016600ff047b82 */ /* 0x000e240000000a00 */
[----:B0-----:R-:W2:Y:S02]  /*0c40*/  LDG.E.64 R4, desc[UR36][R4.64] ;  /* 0x0000002404047981 */ /* 0x001ea4000c1e1b00 */
[----:B--2---:R-:W-:-:S04]  /*0c50*/  ISETP.NE.U32.AND P0, PT, R4, RZ, PT ;  /* 0x000000ff0400720c */ /* 0x004fc80003f05070 */
[----:B------:R-:W-:-:S13]  /*0c60*/  ISETP.NE.AND.EX P0, PT, R5, RZ, PT, P0 ;  /* 0x000000ff0500720c */ /* 0x000fda0003f05300 */
[----:B------:R-:W-:Y:S05]  /*0c70*/  @!P0 BRA `(.L_x_7) ;  /* 0x0000000000088947 */ /* 0x000fea0003800000 */
[----:B------:R0:W5:Y:S01]  /*0c80*/  LD.E R154, desc[UR36][R4.64] ;  /* 0x00000024049a7980 */ /* 0x000162000c101900 */
[----:B------:R-:W-:Y:S05]  /*0c90*/  BRA `(.L_x_8) ;  /* 0x0000000000247947 */ /* 0x000fea0003800000 */
.L_x_7:
[----:B------:R-:W-:Y:S02]  /*0ca0*/  ULDC.64 UR4, c[0x0][0x588] ;  /* 0x0001620000047ab9 */ /* 0x000fe40000000a00 */
[----:B------:R-:W-:-:S04]  /*0cb0*/  ISETP.NE.U32.AND P0, PT, RZ, UR4, PT ;  /* 0x00000004ff007c0c */ /* 0x000fc8000bf05070 */
[----:B------:R-:W-:-:S13]  /*0cc0*/  ISETP.NE.AND.EX P0, PT, RZ, UR5, PT, P0 ;  /* 0x00000005ff007c0c */ /* 0x000fda000bf05300 */
[----:B------:R-:W-:Y:S05]  /*0cd0*/  @!P0 BRA `(.L_x_9) ;  /* 0x00000000000c8947 */ /* 0x000fea0003800000 */
[----:B------:R-:W0:Y:S02]  /*0ce0*/  LDC.64 R154, c[0x0][0x588] ;  /* 0x00016200ff9a7b82 */ /* 0x000e240000000a00 */
[----:B0-----:R1:W5:Y:S01]  /*0cf0*/  LDG.E R154, desc[UR36][R154.64] ;  /* 0x000000249a9a7981 */ /* 0x001362000c1e1900 */
[----:B------:R-:W-:Y:S05]  /*0d00*/  BRA `(.L_x_8) ;  /* 0x0000000000087947 */ /* 0x000fea0003800000 */
.L_x_9:
[----:B------:R-:W-:Y:S02]  /*0d10*/  ULDC UR4, c[0x0][0x580] ;  /* 0x0001600000047ab9 */ /* 0x000fe40000000800 */
[----:B------:R-:W-:-:S07]  /*0d20*/  IMAD.U32 R154, RZ, RZ, UR4 ;  /* 0x00000004ff9a7e24 */ /* 0x000fce000f8e00ff */
.L_x_8:
[----:B------:R-:W-:Y:S02]  /*0d30*/  ULDC.64 UR4, c[0x0][0x5a0] ;  /* 0x0001680000047ab9 */ /* 0x000fe40000000a00 */
[----:B------:R-:W-:-:S04]  /*0d40*/  ISETP.NE.U32.AND P0, PT, RZ, UR4, PT ;  /* 0x00000004ff007c0c */ /* 0x000fc8000bf05070 */
[----:B------:R-:W-:-:S13]  /*0d50*/  ISETP.NE.AND.EX P0, PT, RZ, UR5, PT, P0 ;  /* 0x00000005ff007c0c */ /* 0x000fda000bf05300 */
[----:B------:R-:W-:Y:S05]  /*0d60*/  @!P0 BRA `(.L_x_10) ;  /* 0x00000000001c8947 */ /* 0x000fea0003800000 */
[----:B0-----:R-:W0:Y:S02]  /*0d70*/  LDC.64 R4, c[0x0][0x5a0] ;  /* 0x00016800ff047b82 */ /* 0x001e240000000a00 */
[----:B0-----:R-:W2:Y:S02]  /*0d80*/  LDG.E.64 R4, desc[UR36][R4.64] ;  /* 0x0000002404047981 */ /* 0x001ea4000c1e1b00 */
[----:B--2---:R-:W-:-:S04]  /*0d90*/  ISETP.NE.U32.AND P0, PT, R4, RZ, PT ;  /* 0x000000ff0400720c */ /* 0x004fc80003f05070 */
[----:B------:R-:W-:-:S13]  /*0da0*/  ISETP.NE.AND.EX P0, PT, R5, RZ, PT, P0 ;  /* 0x000000ff0500720c */ /* 0x000fda0003f05300 */
[----:B------:R-:W-:Y:S05]  /*0db0*/  @!P0 BRA `(.L_x_10) ;  /* 0x0000000000088947 */ /* 0x000fea0003800000 */
[----:B-1----:R0:W5:Y:S01]  /*0dc0*/  LD.E R155, desc[UR36][R4.64] ;  /* 0x00000024049b7980 */ /* 0x002162000c101900 */
[----:B------:R-:W-:Y:S05]  /*0dd0*/  BRA `(.L_x_11) ;  /* 0x0000000000247947 */ /* 0x000fea0003800000 */
.L_x_10:
[----:B------:R-:W-:Y:S02]  /*0de0*/  ULDC.64 UR4, c[0x0][0x590] ;  /* 0x0001640000047ab9 */ /* 0x000fe40000000a00 */
[----:B------:R-:W-:-:S04]  /*0df0*/  ISETP.NE.U32.AND P0, PT, RZ, UR4, PT ;  /* 0x00000004ff007c0c */ /* 0x000fc8000bf05070 */
[----:B------:R-:W-:-:S13]  /*0e00*/  ISETP.NE.AND.EX P0, PT, RZ, UR5, PT, P0 ;  /* 0x00000005ff007c0c */ /* 0x000fda000bf05300 */
[----:B------:R-:W-:Y:S05]  /*0e10*/  @!P0 BRA `(.L_x_12) ;  /* 0x00000000000c8947 */ /* 0x000fea0003800000 */
[----:B0-----:R-:W1:Y:S02]  /*0e20*/  LDC.64 R4, c[0x0][0x590] ;  /* 0x00016400ff047b82 */ /* 0x001e640000000a00 */
[----:B-1----:R1:W5:Y:S01]  /*0e30*/  LDG.E R155, desc[UR36][R4.64] ;  /* 0x00000024049b7981 */ /* 0x002362000c1e1900 */
[----:B------:R-:W-:Y:S05]  /*0e40*/  BRA `(.L_x_11) ;  /* 0x0000000000087947 */ /* 0x000fea0003800000 */
.L_x_12:
[----:B------:R-:W-:Y:S02]  /*0e50*/  ULDC UR4, c[0x0][0x584] ;  /* 0x0001610000047ab9 */ /* 0x000fe40000000800 */
[----:B-1----:R-:W-:-:S07]  /*0e60*/  IMAD.U32 R155, RZ, RZ, UR4 ;  /* 0x00000004ff9b7e24 */ /* 0x002fce000f8e00ff */
.L_x_11:
[----:B------:R-:W-:-:S13]  /*0e70*/  LOP3.LUT P0, RZ, R0, 0xff, RZ, 0xc0, !PT ;  /* 0x000000ff00ff7812 */ /* 0x000fda000780c0ff */
[----:B------:R-:W-:Y:S05]  /*0e80*/  @!P0 EXIT ;  /* 0x000000000000894d */ /* 0x000fea0003800000 */
[----:B------:R-:W-:Y:S01]  /*0e90*/  ULDC UR4, c[0x0][0x28c] ;  /* 0x0000a30000047ab9 */ /* 0x000fe20000000800 */
[----:B------:R-:W-:Y:S01]  /*0ea0*/  LOP3.LUT R166, R19, 0x1, RZ, 0xfc, !PT ;  /* 0x0000000113a67812 */ /* 0x000fe200078efcff */
[----:B------:R-:W-:Y:S01]  /*0eb0*/  UIADD3 UR4, UR4, 0x3f, URZ ;  /* 0x0000003f04047890 */ /* 0x000fe2000fffe03f */
[----:B------:R-:W-:Y:S01]  /*0ec0*/  UMOV UR38, URZ ;  /* 0x0000003f00267c82 */ /* 0x000fe20008000000 */
[----:B------:R-:W-:Y:S02]  /*0ed0*/  UMOV UR39, URZ ;  /* 0x0000003f00277c82 */ /* 0x000fe40008000000 */
[----:B------:R-:W-:-:S04]  /*0ee0*/  USHF.R.S32.HI UR5, URZ, 0x1f, UR4 ;  /* 0x0000001f3f057899 */ /* 0x000fc80008011404 */
[----:B------:R-:W-:-:S04]  /*0ef0*/  ULEA.HI UR5, UR5, UR4, URZ, 0x6 ;  /* 0x0000000405057291 */ /* 0x000fc8000f8f303f */
[----:B------:R-:W-:-:S12]  /*0f00*/  USHF.R.S32.HI UR40, URZ, 0x6, UR5 ;  /* 0x000000063f287899 */ /* 0x000fd80008011405 */
.L_x_284:
[----:B------:R-:W-:Y:S01]  /*0f10*/  LOP3.LUT R0, R18, 0x80, RZ, 0xc0, !PT ;  /* 0x0000008012007812 */ /* 0x000fe200078ec0ff */
[----:B--2---:R-:W2:Y:S01]  /*0f20*/  S2UR UR7, SR_CgaCtaId ;  /* 0x00000000000779c3 */ /* 0x004ea20000008800 */
[----:B------:R-:W-:Y:S02]  /*0f30*/  UMOV UR6, 0x400 ;  /* 0x0000040000067882 */ /* 0x000fe40000000000 */
[----:B------:R-:W-:-:S06]  /*0f40*/  SHF.R.U32.HI R0, RZ, 0x7, R0 ;  /* 0x00000007ff007819 */ /* 0x000fcc0000011600 */
[----:B------:R-:W3:Y:S01]  /*0f50*/  SHFL.IDX PT, R0, R0, RZ, 0x1f ;  /* 0x00001fff00007589 */ /* 0x000ee200000e0000 */
[----:B--2---:R-:W-:Y:S01]  /*0f60*/  ULEA UR42, UR7, UR6, 0x18 ;  /* 0x00000006072a7291 */ /* 0x004fe2000f8ec03f */
[----:B---3--:R-:W-:-:S13]  /*0f70*/  R2UR UR4, R0 ;  /* 0x00000000000472ca */ /* 0x008fda00000e0000 */
[----:B------:R-:W-:-:S04]  /*0f80*/  ULEA.HI UR5, UR4, UR4, URZ, 0x1 ;  /* 0x0000000404057291 */ /* 0x000fc8000f8f083f */
[----:B------:R-:W-:-:S04]  /*0f90*/  ULOP3.LUT UR5, UR5, 0x7fffe, URZ, 0xc0, !UPT ;  /* 0x0007fffe05057892 */ /* 0x000fc8000f8ec03f */
[----:B------:R-:W-:-:S03]  /*0fa0*/  UIADD3 UR5, UR4, -UR5, URZ ;  /* 0x8000000504057290 */ /* 0x000fc6000fffe03f */
[----:B------:R-:W-:Y:S01]  /*0fb0*/  ULDC UR4, c[0x0][0x28c] ;  /* 0x0000a30000047ab9 */ /* 0x000fe20000000800 */
[----:B------:R-:W-:Y:S01]  /*0fc0*/  ULEA UR5, UR5, UR42, 0xd ;  /* 0x0000002a05057291 */ /* 0x000fe2000f8e683f */
[----:B------:R-:W-:-:S03]  /*0fd0*/  ISETP.LT.AND P0, PT, RZ, UR4, PT ;  /* 0x00000004ff007c0c */ /* 0x000fc6000bf01270 */
[----:B------:R-:W-:-:S04]  /*0fe0*/  UIADD3 UR5, UR5, 0x100, URZ ;  /* 0x0000010005057890 */ /* 0x000fc8000fffe03f */
[----:B------:R-:W-:-:S04]  /*0ff0*/  USHF.R.U32.HI UR5, URZ, 0x4, UR5 ;  /* 0x000000043f057899 */ /* 0x000fc80008011605 */
[----:B------:R-:W-:Y:S02]  /*1000*/  ULOP3.LUT UR41, UR5, 0x3fff, URZ, 0xc0, !UPT ;  /* 0x00003fff05297892 */ /* 0x000fe4000f8ec03f */
[----:B01--45:R-:W-:Y:S10]  /*1010*/  @P0 BRA `(.L_x_13) ;  /* 0x0000000000400947 */ /* 0x033ff40003800000 */
[----:B------:R-:W-:Y:S01]  /*1020*/  MOV R0, 0x0 ;  /* 0x0000000000007802 */ /* 0x000fe20000000f00 */
[----:B------:R-:W-:Y:S01]  /*1030*/  ULDC.64 UR4, c[0x4][0x68] ;  /* 0x01001a0000047ab9 */ /* 0x000fe20000000a00 */
[----:B------:R-:W-:Y:S01]  /*1040*/  ULDC.64 UR6, c[0x4][0x8] ;  /* 0x0100020000067ab9 */ /* 0x000fe20000000a00 */
[----:B01----:R-:W-:Y:S01]  /*1050*/  IMAD.U32 R4, RZ, RZ, UR4 ;  /* 0x00000004ff047e24 */ /* 0x003fe2000f8e00ff */
[----:B------:R0:W1:Y:S01]  /*1060*/  LDC.64 R14, c[0x4][R0] ;  /* 0x01000000000e7b82 */ /* 0x0000620000000a00 */
[----:B------:R-:W-:Y:S01]  /*1070*/  IMAD.U32 R5, RZ, RZ, UR5 ;  /* 0x00000005ff057e24 */ /* 0x000fe2000f8e00ff */
[----:B------:R-:W-:Y:S01]  /*1080*/  ULDC.64 UR4, c[0x4][0x70] ;  /* 0x01001c0000047ab9 */ /* 0x000fe20000000a00 */
[----:B------:R-:W-:Y:S02]  /*1090*/  IMAD.U32 R10, RZ, RZ, UR6 ;  /* 0x00000006ff0a7e24 */ /* 0x000fe4000f8e00ff */
[----:B------:R-:W-:Y:S02]  /*10a0*/  IMAD.U32 R6, RZ, RZ, UR4 ;  /* 0x00000004ff067e24 */ /* 0x000fe4000f8e00ff */
[----:B------:R-:W-:-:S02]  /*10b0*/  IMAD.U32 R7, RZ, RZ, UR5 ;  /* 0x00000005ff077e24 */ /* 0x000fc4000f8e00ff */
[----:B------:R-:W-:Y:S02]  /*10c0*/  IMAD.U32 R11, RZ, RZ, UR7 ;  /* 0x00000007ff0b7e24 */ /* 0x000fe4000f8e00ff */
[----:B------:R-:W-:Y:S02]  /*10d0*/  IMAD.MOV.U32 R8, RZ, RZ, 0x1e1 ;  /* 0x000001e1ff087424 */ /* 0x000fe400078e00ff */
[----:B------:R-:W-:Y:S02]  /*10e0*/  IMAD.MOV.U32 R12, RZ, RZ, 0x1 ;  /* 0x00000001ff0c7424 */ /* 0x000fe400078e00ff */
[----:B0-----:R-:W-:-:S07]  /*10f0*/  IMAD.MOV.U32 R13, RZ, RZ, RZ ;  /* 0x000000ffff0d7224 */ /* 0x001fce00078e00ff */
[----:B------:R-:W-:-:S07]  /*1100*/  LEPC R20, `(.L_x_13) ;  /* 0x000000001014794e */ /* 0x000fce0000000000 */
[----:B-1---5:R-:W-:Y:S05]  /*1110*/  CALL.ABS.NOINC R14 ;  /* 0x000000000e007343 */ /* 0x022fea0003c00000 */
.L_x_13:
[----:B------:R-:W-:-:S13]  /*1120*/  ISETP.NE.AND P0, PT, R166, 0x3, PT ;  /* 0x00000003a600780c */ /* 0x000fda0003f05270 */
[----:B------:R-:W-:Y:S05]  /*1130*/  @!P0 BRA `(.L_x_14) ;  /* 0x0000000000048947 */ /* 0x000fea0003800000 */
[----:B------:R-:W-:Y:S01]  /*1140*/  BPT.TRAP 0x1 ;  /* 0x000000040000795c */ /* 0x000fe20000300000 */
.L_x_14:
[----:B------:R-:W-:Y:S02]  /*1150*/  IMAD.U32 R3, RZ, RZ, UR39 ;  /* 0x00000027ff037e24 */ /* 0x000fe4000f8e00ff */
[----:B------:R-:W-:-:S03]  /*1160*/  IMAD.U32 R0, RZ, RZ, UR38 ;  /* 0x00000026ff007e24 */ /* 0x000fc6000f8e00ff */
[----:B------:R-:W-:Y:S02]  /*1170*/  LEA R3, R3, UR42, 0x3 ;  /* 0x0000002a03037c11 */ /* 0x000fe4000f8e18ff */
[----:B------:R-:W-:-:S04]  /*1180*/  SHF.L.U32 R0, R0, 0x1f, RZ ;  /* 0x0000001f00007819 */ /* 0x000fc800000006ff */
[----:B------:R2:W3:Y:S01]  /*1190*/  SYNCS.PHASECHK.TRANS64.TRYWAIT P1, [R3+URZ], R0 ;  /* 0x00000000030075a7 */ /* 0x0004e2000802017f */
[----:B------:R-:W-:Y:S05]  /*11a0*/  @!P0 BRA `(.L_x_15) ;  /* 0x0000000000048947 */ /* 0x000fea0003800000 */
[----:B------:R-:W-:Y:S01]  /*11b0*/  BPT.TRAP 0x1 ;  /* 0x000000040000795c */ /* 0x000fe20000300000 */
.L_x_15:
[----:B---3--:R-:W-:Y:S05]  /*11c0*/  @P1 BRA `(.L_x_16) ;  /* 0x0000000000081947 */ /* 0x008fea0003800000 */
[----:B------:R-:W3:Y:S02]  /*11d0*/  SYNCS.PHASECHK.TRANS64.TRYWAIT P1, [R3+URZ], R0 ;  /* 0x00000000030075a7 */ /* 0x000ee4000802017f */
[----:B---3--:R-:W-:Y:S05]  /*11e0*/  @!P1 BRA `(.L_x_17) ;  /* 0x000000b0008c9947 */ /* 0x008fea0003800000 */
.L_x_16:
[----:B------:R-:W-:-:S04]  /*11f0*/  UISETP.LT.AND UP0, UPT, UR40, 0x1, UPT ;  /* 0x000000012800788c */ /* 0x000fc8000bf01270 */
[----:B------:R-:W-:-:S04]  /*1200*/  USEL UR4, UR40, 0x1, UP0 ;  /* 0x0000000128047887 */ /* 0x000fc80008000000 */
[----:B------:R-:W-:-:S06]  /*1210*/  UIADD3 UR4, UR40, -UR4, URZ ;  /* 0x8000000428047290 */ /* 0x000fcc000fffe03f */
[----:B--23--:R-:W-:Y:S01]  /*1220*/  IMAD.U32 R0, RZ, RZ, UR4 ;  /* 0x00000004ff007e24 */ /* 0x00cfe2000f8e00ff */
[----:B------:R-:W-:Y:S05]  /*1230*/  WARPSYNC.ALL ;  /* 0x0000000000007948 */ /* 0x000fea0003800000 */
[----:B------:R-:W-:Y:S01]  /*1240*/  ISETP.GE.AND P1, PT, R0, 0x1, PT ;  /* 0x000000010000780c */ /* 0x000fe20003f26270 */
[----:B------:R-:W-:Y:S01]  /*1250*/  UIADD3 UR4, UR42, 0x30100, URZ ;  /* 0x000301002a047890 */ /* 0x000fe2000fffe03f */
[----:B------:R-:W-:Y:S01]  /*1260*/  WARPGROUP.ARRIVE ;  /* 0x00000000000079c5 */ /* 0x000fe20000000000 */
[----:B------:R-:W-:Y:S01]  /*1270*/  UMOV UR9, 0x40000040 ;  /* 0x4000004000097882 */ /* 0x000fe20000000000 */
[----:B------:R-:W-:Y:S01]  /*1280*/  UMOV UR11, 0x40000040 ;  /* 0x40000040000b7882 */ /* 0x000fe20000000000 */
[----:B------:R-:W-:Y:S01]  /*1290*/  USHF.R.U32.HI UR4, URZ, 0x4, UR4 ;  /* 0x000000043f047899 */ /* 0x000fe20008011604 */
[----:B------:R-:W-:Y:S01]  /*12a0*/  UMOV UR15, UR11 ;  /* 0x0000000b000f7c82 */ /* 0x000fe20008000000 */
[----:B------:R-:W-:-:S02]  /*12b0*/  UMOV UR13, 0x40000040 ;  /* 0x40000040000d7882 */ /* 0x000fc40000000000 */
[----:B------:R-:W-:Y:S02]  /*12c0*/  ULOP3.LUT UR5, UR4, 0x3fff, URZ, 0xc0, !UPT ;  /* 0x00003fff04057892 */ /* 0x000fe4000f8ec03f */
[----:B------:R-:W-:Y:S02]  /*12d0*/  ULOP3.LUT UR4, UR41, 0x10000, URZ, 0xfc, !UPT ;  /* 0x0001000029047892 */ /* 0x000fe4000f8efc3f */
[----:B------:R-:W-:Y:S02]  /*12e0*/  ULOP3.LUT UR5, UR5, 0x10000, URZ, 0xfc, !UPT ;  /* 0x0001000005057892 */ /* 0x000fe4000f8efc3f */
[----:B------:R-:W-:Y:S02]  /*12f0*/  ULEA UR8, UR39, UR4, 0xc ;  /* 0x0000000427087291 */ /* 0x000fe4000f8e603f */
[----:B------:R-:W-:Y:S02]  /*1300*/  ULEA UR6, UR39, UR5, 0xb ;  /* 0x0000000527067291 */ /* 0x000fe4000f8e583f */
[----:B------:R-:W-:-:S05]  /*1310*/  UIADD3 UR12, UR8, 0x400, URZ ;  /* 0x00000400080c7890 */ /* 0x000fca000fffe03f */
[----:B------:R-:W-:Y:S02]  /*1320*/  UMOV UR10, UR6 ;  /* 0x00000006000a7c82 */ /* 0x000fe40008000000 */
[----:B------:R-:W-:Y:S01]  /*1330*/  HGMMA.64x128x8.F32.TF32 R88, gdesc[UR8], RZ, !UPT, gsb0 ;  /* 0x05e00000085879f0 */ /* 0x000fe2000c0028ff */
[----:B------:R-:W-:Y:S02]  /*1340*/  UMOV UR14, UR10 ;  /* 0x0000000a000e7c82 */ /* 0x000fe40008000000 */
[----:B------:R-:W-:Y:S02]  /*1350*/  WARPGROUP.DEPBAR.LE gsb0, 0x0 ;  /* 0x00008000000079c5 */ /* 0x000fe40000010000 */
[----:B------:R-:W-:-:S07]  /*1360*/  WARPGROUP.ARRIVE ;  /* 0x00000000000079c5 */ /* 0x000fce0000000000 */
[----:B------:R-:W-:Y:S01]  /*1370*/  HGMMA.64x128x8.F32.TF32 R24, gdesc[UR12], RZ, !UPT, gsb0 ;  /* 0x05e000000c1879f0 */ /* 0x000fe2000c0028ff */
[----:B------:R-:W-:Y:S02]  /*1380*/  UIADD3 UR12, UR8, 0x2, URZ ;  /* 0x00000002080c7890 */ /* 0x000fe4000fffe03f */
[----:B------:R-:W-:Y:S01]  /*1390*/  UIADD3 UR14, UR6, 0x2, URZ ;  /* 0x00000002060e7890 */ /* 0x000fe2000fffe03f */
[----:B------:R-:W-:Y:S01]  /*13a0*/  UMOV UR13, 0x40000040 ;  /* 0x40000040000d7882 */ /* 0x000fe20000000000 */
[----:B------:R-:W-:Y:S01]  /*13b0*/  UMOV UR15, 0x40000040 ;  /* 0x40000040000f7882 */ /* 0x000fe20000000000 */
[----:B------:R-:W-:Y:S02]  /*13c0*/  WARPGROUP.DEPBAR.LE gsb0, 0x0 ;  /* 0x00008000000079c5 */ /* 0x000fe40000010000 */
[----:B------:R-:W-:-:S06]  /*13d0*/  WARPGROUP.ARRIVE ;  /* 0x00000000000079c5 */ /* 0x000fcc0000000000 */
[----:B------:R-:W-:Y:S01]  /*13e0*/  HGMMA.64x128x8.F32.TF32 R88, gdesc[UR12], R88, gsb0 ;  /* 0x05e000000c5879f0 */ /* 0x000fe20008002858 */
[----:B------:R-:W-:Y:S01]  /*13f0*/  UIADD3 UR12, UR8, 0x402, URZ ;  /* 0x00000402080c7890 */ /* 0x000fe2000fffe03f */
[----:B------:R-:W-:Y:S01]  /*1400*/  UMOV UR13, 0x40000040 ;  /* 0x40000040000d7882 */ /* 0x000fe20000000000 */
[----:B------:R-:W-:Y:S02]  /*1410*/  WARPGROUP.DEPBAR.LE gsb0, 0x0 ;  /* 0x00008000000079c5 */ /* 0x000fe40000010000 */
[----:B------:R-:W-:-:S07]  /*1420*/  WARPGROUP.ARRIVE ;  /* 0x00000000000079c5 */ /* 0x000fce0000000000 */
[----:B------:R-:W-:Y:S01]  /*1430*/  HGMMA.64x128x8.F32.TF32 R24, gdesc[UR12], R24, gsb0 ;  /* 0x05e000000c1879f0 */ /* 0x000fe20008002818 */
        /* <DEDUP_REMOVED lines=71> */
[----:B------:R-:W-:Y:S03]  /*18b0*/  HGMMA.64x128x8.F32.TF32 R24, gdesc[UR12], R24, gsb0 ;  /* 0x05e000000c1879f0 */ /* 0x000fe60008002818 */
[----:B------:R-:W-:Y:S02]  /*18c0*/  WARPGROUP.DEPBAR.LE gsb0, 0x0 ;  /* 0x00008000000079c5 */ /* 0x000fe40000010000 */
[----:B------:R-:W-:Y:S05]  /*18d0*/  @!P1 BRA `(.L_x_18) ;  /* 0x00000008002c9947 */ /* 0x000fea0003800000 */
[----:B------:R-:W-:-:S04]  /*18e0*/  UIADD3 UR6, UR39, 0x1, URZ ;  /* 0x0000000127067890 */ /* 0x000fc8000fffe03f */
[----:B------:R-:W-:-:S04]  /*18f0*/  UISETP.NE.AND UP0, UPT, UR6, 0x3, UPT ;  /* 0x000000030600788c */ /* 0x000fc8000bf05270 */
[----:B------:R-:W-:Y:S02]  /*1900*/  USEL UR7, URZ, 0x1, UP0 ;  /* 0x000000013f077887 */ /* 0x000fe40008000000 */
[----:B------:R-:W-:Y:S02]  /*1910*/  USEL UR6, UR6, URZ, UP0 ;  /* 0x0000003f06067287 */ /* 0x000fe40008000000 */
[----:B------:R-:W-:-:S06]  /*1920*/  ULOP3.LUT UR7, UR38, UR7, URZ, 0x3c, !UPT ;  /* 0x0000000726077292 */ /* 0x000fcc000f8e3c3f */
[----:B01----:R-:W-:Y:S01]  /*1930*/  IMAD.U32 R5, RZ, RZ, UR7 ;  /* 0x00000007ff057e24 */ /* 0x003fe2000f8e00ff */
[----:B------:R-:W-:-:S06]  /*1940*/  UMOV UR7, UR39 ;  /* 0x0000002700077c82 */ /* 0x000fcc0008000000 */
.L_x_25:
[----:B01----:R-:W-:Y:S05]  /*1950*/  @!P0 BRA `(.L_x_19) ;  /* 0x0000000000048947 */ /* 0x003fea0003800000 */
[----:B------:R-:W-:Y:S01]  /*1960*/  BPT.TRAP 0x1 ;  /* 0x000000040000795c */ /* 0x000fe20000300000 */
.L_x_19:
[----:B------:R-:W0:Y:S01]  /*1970*/  S2UR UR9, SR_CgaCtaId ;  /* 0x00000000000979c3 */ /* 0x000e220000008800 */
[----:B------:R-:W-:Y:S01]  /*1980*/  UMOV UR8, 0x400 ;  /* 0x0000040000087882 */ /* 0x000fe20000000000 */
[----:B------:R-:W-:Y:S01]  /*1990*/  SHF.L.U32 R3, R5, 0x1f, RZ ;  /* 0x0000001f05037819 */ /* 0x000fe200000006ff */
[----:B0-----:R-:W-:-:S04]  /*19a0*/  ULEA UR8, UR9, UR8, 0x18 ;  /* 0x0000000809087291 */ /* 0x001fc8000f8ec03f */
[----:B------:R-:W-:-:S09]  /*19b0*/  ULEA UR9, UR6, UR8, 0x3 ;  /* 0x0000000806097291 */ /* 0x000fd2000f8e183f */
[----:B------:R0:W1:Y:S01]  /*19c0*/  SYNCS.PHASECHK.TRANS64.TRYWAIT P1, [UR9], R3 ;  /* 0x00000003ff0075a7 */ /* 0x0000620008020149 */
[----:B------:R-:W-:Y:S05]  /*19d0*/  @!P0 BRA `(.L_x_20) ;  /* 0x0000000000048947 */ /* 0x000fea0003800000 */
[----:B------:R-:W-:Y:S01]  /*19e0*/  BPT.TRAP 0x1 ;  /* 0x000000040000795c */ /* 0x000fe20000300000 */
.L_x_20:
[----:B-1----:R-:W-:Y:S05]  /*19f0*/  @P1 BRA `(.L_x_21) ;  /* 0x0000000000081947 */ /* 0x002fea0003800000 */
[----:B------:R-:W1:Y:S02]  /*1a00*/  SYNCS.PHASECHK.TRANS64.TRYWAIT P1, [UR9], R3 ;  /* 0x00000003ff0075a7 */ /* 0x000e640008020149 */
[----:B-1----:R-:W-:Y:S05]  /*1a10*/  @!P1 BRA `(.L_x_22) ;  /* 0x000000a800949947 */ /* 0x002fea0003800000 */
.L_x_21:
[----:B------:R-:W-:Y:S01]  /*1a20*/  ULEA UR12, UR6, UR4, 0xc ;  /* 0x00000004060c7291 */ /* 0x000fe2000f8e603f */
[----:B------:R-:W-:Y:S01]  /*1a30*/  WARPGROUP.ARRIVE ;  /* 0x00000000000079c5 */ /* 0x000fe20000000000 */
[----:B------:R-:W-:Y:S01]  /*1a40*/  ULEA UR10, UR6, UR5, 0xb ;  /* 0x00000005060a7291 */ /* 0x000fe2000f8e583f */
[----:B------:R-:W-:Y:S01]  /*1a50*/  UMOV UR13, 0x40000040 ;  /* 0x40000040000d7882 */ /* 0x000fe20000000000 */
[----:B------:R-:W-:Y:S01]  /*1a60*/  UMOV UR15, 0x40000040 ;  /* 0x40000040000f7882 */ /* 0x000fe20000000000 */
[----:B------:R-:W-:Y:S01]  /*1a70*/  UIADD3 UR16, UR12, 0x400, URZ ;  /* 0x000004000c107890 */ /* 0x000fe2000fffe03f */
[----:B------:R-:W-:-:S03]  /*1a80*/  UMOV UR19, UR15 ;  /* 0x0000000f00137c82 */ /* 0x000fc60008000000 */
[----:B------:R-:W-:Y:S01]  /*1a90*/  UMOV UR14, UR10 ;  /* 0x0000000a000e7c82 */ /* 0x000fe20008000000 */
[----:B------:R-:W-:Y:S01]  /*1aa0*/  UMOV UR17, 0x40000040 ;  /* 0x4000004000117882 */ /* 0x000fe20000000000 */
[----:B------:R-:W-:Y:S01]  /*1ab0*/  HGMMA.64x128x8.F32.TF32 R88, gdesc[UR12], R88, gsb0 ;  /* 0x05e000000c5879f0 */ /* 0x000fe20008002858 */
[----:B------:R-:W-:Y:S02]  /*1ac0*/  UMOV UR18, UR14 ;  /* 0x0000000e00127c82 */ /* 0x000fe40008000000 */
        /* <DEDUP_REMOVED lines=89> */
[----:B------:R-:W-:Y:S01]  /*2060*/  BPT.TRAP 0x1 ;  /* 0x000000040000795c */ /* 0x000fe20000300000 */
.L_x_23:
[----:B------:R-:W-:Y:S01]  /*2070*/  ULEA UR8, UR7, UR8, 0x3 ;  /* 0x0000000807087291 */ /* 0x000fe2000f8e183f */
[----:B------:R-:W-:-:S03]  /*2080*/  ISETP.GT.U32.AND P1, PT, R19, 0x1, PT ;  /* 0x000000011300780c */ /* 0x000fc60003f24070 */
[----:B------:R-:W-:-:S04]  /*2090*/  UIADD3 UR8, UR8, 0x18, URZ ;  /* 0x0000001808087890 */ /* 0x000fc8000fffe03f */
[----:B------:R-:W-:-:S09]  /*20a0*/  UPRMT UR8, URZ, 0x654, UR8 ;  /* 0x000006543f087896 */ /* 0x000fd20008000008 */
[----:B------:R-:W-:Y:S01]  /*20b0*/  SYNCS.ARRIVE.TRANS64.RED.A1T0 RZ, [UR8], RZ ;  /* 0x000000ffffff79a7 */ /* 0x000fe20008100408 */
[----:B------:R-:W-:Y:S05]  /*20c0*/  @P1 BRA `(.L_x_24) ;  /* 0x0000000000041947 */ /* 0x000fea0003800000 */
[----:B------:R-:W-:Y:S01]  /*20d0*/  BPT.TRAP 0x1 ;  /* 0x000000040000795c */ /* 0x000fe20000300000 */
.L_x_24:
[----:B------:R-:W-:Y:S01]  /*20e0*/  UIADD3 UR6, UR6, 0x1, URZ ;  /* 0x0000000106067890 */ /* 0x000fe2000fffe03f */
[C---:B------:R-:W-:Y:S01]  /*20f0*/  ISETP.GT.AND P1, PT, R0.reuse, 0x1, PT ;  /* 0x000000010000780c */ /* 0x040fe20003f24270 */
[----:B------:R-:W-:Y:S01]  /*2100*/  UIADD3 UR7, UR7, 0x1, URZ ;  /* 0x0000000107077890 */ /* 0x000fe2000fffe03f */
[----:B------:R-:W-:Y:S01]  /*2110*/  VIADD R0, R0, 0xffffffff ;  /* 0xffffffff00007836 */ /* 0x000fe20000000000 */
[----:B------:R-:W-:Y:S02]  /*2120*/  UISETP.NE.AND UP0, UPT, UR6, 0x3, UPT ;  /* 0x000000030600788c */ /* 0x000fe4000bf05270 */
[----:B------:R-:W-:Y:S02]  /*2130*/  UISETP.NE.AND UP1, UPT, UR7, 0x3, UPT ;  /* 0x000000030700788c */ /* 0x000fe4000bf25270 */
[----:B------:R-:W-:Y:S02]  /*2140*/  USEL UR8, URZ, 0x1, UP0 ;  /* 0x000000013f087887 */ /* 0x000fe40008000000 */
[----:B------:R-:W-:-:S02]  /*2150*/  USEL UR6, UR6, URZ, UP0 ;  /* 0x0000003f06067287 */ /* 0x000fc40008000000 */
[----:B------:R-:W-:Y:S02]  /*2160*/  USEL UR7, UR7, URZ, UP1 ;  /* 0x0000003f07077287 */ /* 0x000fe40008800000 */
[----:B------:R-:W-:Y:S01]  /*2170*/  LOP3.LUT R5, R5, UR8, RZ, 0x3c, !PT ;  /* 0x0000000805057c12 */ /* 0x000fe2000f8e3cff */
[----:B------:R-:W-:Y:S09]  /*2180*/  @P1 BRA `(.L_x_25) ;  /* 0xfffffff400f01947 */ /* 0x000ff2000383ffff */
.L_x_18:
[----:B------:R-:W2:Y:S02]  /*2190*/  LDC R0, c[0x0][0x28c] ;  /* 0x0000a300ff007b82 */ /* 0x000ea40000000800 */
[----:B--2---:R-:W-:-:S13]  /*21a0*/  ISETP.GE.AND P1, PT, R0, 0x1, PT ;  /* 0x000000010000780c */ /* 0x004fda0003f26270 */
[----:B------:R-:W-:Y:S05]  /*21b0*/  @!P1 BRA `(.L_x_26) ;  /* 0x0000000000489947 */ /* 0x000fea0003800000 */
[----:B------:R-:W-:Y:S05]  /*21c0*/  @!P0 BRA `(.L_x_27) ;  /* 0x0000000000048947 */ /* 0x000fea0003800000 */
[----:B------:R-:W-:Y:S01]  /*21d0*/  BPT.TRAP 0x1 ;  /* 0x000000040000795c */ /* 0x000fe20000300000 */
.L_x_27:
[----:B------:R-:W2:Y:S01]  /*21e0*/  S2UR UR7, SR_CgaCtaId ;  /* 0x00000000000779c3 */ /* 0x000ea20000008800 */
[----:B------:R-:W-:Y:S01]  /*21f0*/  UISETP.LT.AND UP0, UPT, UR40, 0x1, UPT ;  /* 0x000000012800788c */ /* 0x000fe2000bf01270 */
[----:B------:R-:W-:-:S03]  /*2200*/  ISETP.GT.U32.AND P0, PT, R19, 0x1, PT ;  /* 0x000000011300780c */ /* 0x000fc60003f04070 */
[----:B------:R-:W-:-:S04]  /*2210*/  USEL UR6, UR40, 0x1, UP0 ;  /* 0x0000000128067887 */ /* 0x000fc80008000000 */
[----:B------:R-:W-:-:S04]  /*2220*/  UIADD3 UR6, UR39, UR40, -UR6 ;  /* 0x0000002827067290 */ /* 0x000fc8000fffe806 */
[----:B------:R-:W-:-:S04]  /*2230*/  UIMAD.WIDE.U32 UR4, UR6, -0x55555555, URZ ;  /* 0xaaaaaaab060478a5 */ /* 0x000fc8000f8e003f */
[----:B------:R-:W-:-:S03]  /*2240*/  USHF.R.U32.HI UR4, URZ, 0x1, UR5 ;  /* 0x000000013f047899 */ /* 0x000fc60008011605 */
[----:B------:R-:W-:Y:S01]  /*2250*/  UMOV UR5, 0x400 ;  /* 0x0000040000057882 */ /* 0x000fe20000000000 */
[----:B------:R-:W-:Y:S02]  /*2260*/  UIMAD UR6, UR4, -0x3, UR6 ;  /* 0xfffffffd040678a4 */ /* 0x000fe4000f8e0206 */
[----:B--2---:R-:W-:-:S04]  /*2270*/  ULEA UR5, UR7, UR5, 0x18 ;  /* 0x0000000507057291 */ /* 0x004fc8000f8ec03f */
[----:B------:R-:W-:-:S04]  /*2280*/  ULEA UR6, UR6, UR5, 0x3 ;  /* 0x0000000506067291 */ /* 0x000fc8000f8e183f */
[----:B------:R-:W-:-:S04]  /*2290*/  UIADD3 UR6, UR6, 0x18, URZ ;  /* 0x0000001806067890 */ /* 0x000fc8000fffe03f */
[----:B------:R-:W-:-:S09]  /*22a0*/  UPRMT UR6, URZ, 0x654, UR6 ;  /* 0x000006543f067896 */ /* 0x000fd20008000006 */
[----:B------:R-:W-:Y:S01]  /*22b0*/  SYNCS.ARRIVE.TRANS64.RED.A1T0 RZ, [UR6], RZ ;  /* 0x000000ffffff79a7 */ /* 0x000fe20008100406 */
[----:B------:R-:W-:Y:S05]  /*22c0*/  @P0 BRA `(.L_x_26) ;  /* 0x0000000000040947 */ /* 0x000fea0003800000 */
[----:B------:R-:W-:Y:S01]  /*22d0*/  BPT.TRAP 0x1 ;  /* 0x000000040000795c */ /* 0x000fe20000300000 */
.L_x_26:
[----:B------:R-:W2:Y:S01]  /*22e0*/  LDC R6, c[0x0][0x288] ;  /* 0x0000a200ff067b82 */ /* 0x000ea20000000800 */
[----:B01----:R-:W-:Y:S01]  /*22f0*/  LOP3.LUT R4, R18, 0x60, RZ, 0xc0, !PT ;  /* 0x0000006012047812 */ /* 0x003fe200078ec0ff */
[----:B------:R-:W-:Y:S01]  /*2300*/  IMAD.SHL.U32 R13, R153, 0x80, RZ ;  /* 0x00000080990d7824 */ /* 0x000fe200078e00ff */
[----:B------:R-:W-:Y:S01]  /*2310*/  UIADD3 UR39, UR40, UR39, URZ ;  /* 0x0000002728277290 */ /* 0x000fe2000fffe03f */
[----:B------:R-:W-:Y:S01]  /*2320*/  SHF.R.U32.HI R3, RZ, 0x2, R18 ;  /* 0x00000002ff037819 */ /* 0x000fe20000011612 */
[----:B------:R-:W-:Y:S01]  /*2330*/  IMAD.SHL.U32 R15, R152, 0x100, RZ ;  /* 0x00000100980f7824 */ /* 0x000fe200078e00ff */
[----:B------:R-:W-:Y:S01]  /*2340*/  SHF.R.U32.HI R10, RZ, 0x1, R4 ;  /* 0x00000001ff0a7819 */ /* 0x000fe20000011604 */
[----:B------:R-:W-:Y:S01]  /*2350*/  UISETP.GT.U32.AND UP0, UPT, UR39, 0x2, UPT ;  /* 0x000000022700788c */ /* 0x000fe2000bf04070 */
[----:B------:R-:W-:Y:S01]  /*2360*/  LOP3.LUT R4, R18, 0x3, RZ, 0xc0, !PT ;  /* 0x0000000312047812 */ /* 0x000fe200078ec0ff */
[----:B------:R-:W-:Y:S01]  /*2370*/  ULDC UR7, c[0x0][0x284] ;  /* 0x0000a10000077ab9 */ /* 0x000fe20000000800 */
[----:B------:R-:W-:Y:S01]  /*2380*/  LOP3.LUT R0, R22, 0x1, RZ, 0xc0, !PT ;  /* 0x0000000116007812 */ /* 0x000fe200078ec0ff */
[----:B------:R-:W-:Y:S01]  /*2390*/  UISETP.LT.U32.AND UP0, UPT, UR40, 0x3, UP0 ;  /* 0x000000032800788c */ /* 0x000fe20008701070 */
[----:B------:R-:W-:Y:S01]  /*23a0*/  LOP3.LUT R3, R3, 0x7, RZ, 0xc0, !PT ;  /* 0x0000000703037812 */ /* 0x000fe200078ec0ff */
[----:B------:R-:W-:Y:S01]  /*23b0*/  UISETP.GE.U32.AND UP1, UPT, UR40, 0x3, UPT ;  /* 0x000000032800788c */ /* 0x000fe2000bf26070 */
[----:B------:R-:W-:Y:S01]  /*23c0*/  SHF.R.S32.HI R21, RZ, 0x1f, R23 ;  /* 0x0000001fff157819 */ /* 0x000fe20000011417 */
[----:B------:R-:W-:Y:S01]  /*23d0*/  IMAD.SHL.U32 R8, R0, 0x40, RZ ;  /* 0x0000004000087824 */ /* 0x000fe200078e00ff */
[----:B------:R-:W-:Y:S01]  /*23e0*/  IADD3 R5, RZ, -R10, -R3 ;  /* 0x8000000aff057210 */ /* 0x000fe20007ffe803 */
[----:B------:R-:W-:Y:S01]  /*23f0*/  ULDC.64 UR8, c[0x0][0x5d0] ;  /* 0x0001740000087ab9 */ /* 0x000fe20000000a00 */
[----:B------:R-:W-:-:S02]  /*2400*/  UIMAD.WIDE.U32 UR4, UR39, -0x55555555, URZ ;  /* 0xaaaaaaab270478a5 */ /* 0x000fc4000f8e003f */
[----:B------:R-:W-:Y:S01]  /*2410*/  USEL UR6, URZ, 0x1, !UP0 ;  /* 0x000000013f067887 */ /* 0x000fe2000c000000 */
[----:B------:R-:W-:Y:S01]  /*2420*/  LOP3.LUT R3, R8, 0x40, R3, 0xe2, !PT ;  /* 0x0000004008037812 */ /* 0x000fe200078ee203 */
[----:B------:R-:W-:Y:S01]  /*2430*/  IMAD.WIDE R8, R152, 0x100, RZ ;  /* 0x0000010098087825 */ /* 0x000fe200078e02ff */
[----:B------:R-:W-:Y:S01]  /*2440*/  USHF.R.U32.HI UR4, URZ, 0x1, UR5 ;  /* 0x000000013f047899 */ /* 0x000fe20008011605 */
[----:B--2---:R-:W-:Y:S01]  /*2450*/  ISETP.GE.AND P0, PT, R13, R6, PT ;  /* 0x000000060d00720c */ /* 0x004fe20003f06270 */
[----:B------:R-:W-:Y:S01]  /*2460*/  ULOP3.LUT UR38, UR38, UR6, URZ, 0x3c, !UPT ;  /* 0x0000000626267292 */ /* 0x000fe2000f8e3c3f */
[----:B------:R-:W-:Y:S01]  /*2470*/  IMAD R12, R4, -0x2, R6 ;  /* 0xfffffffe040c7824 */ /* 0x000fe200078e0206 */
[----:B------:R-:W-:Y:S01]  /*2480*/  LOP3.LUT R153, R8, R3, R10, 0xfe, !PT ;  /* 0x0000000308997212 */ /* 0x000fe200078efe0a */
[----:B------:R-:W-:Y:S01]  /*2490*/  IMAD.SHL.U32 R6, R18, 0x2, RZ ;  /* 0x0000000212067824 */ /* 0x000fe200078e00ff */
[----:B------:R-:W-:Y:S01]  /*24a0*/  ISETP.GE.OR P0, PT, R15, UR7, P0 ;  /* 0x000000070f007c0c */ /* 0x000fe20008706670 */
[----:B------:R-:W-:Y:S01]  /*24b0*/  IMAD R4, R21, UR8, RZ ;  /* 0x0000000815047c24 */ /* 0x000fe2000f8e02ff */
[----:B------:R-:W-:Y:S01]  /*24c0*/  UIMAD UR39, UR4, -0x3, UR39 ;  /* 0xfffffffd042778a4 */ /* 0x000fe2000f8e0227 */
[----:B------:R-:W-:Y:S01]  /*24d0*/  IMAD R0, R0, -0x40, R5 ;  /* 0xffffffc000007824 */ /* 0x000fe200078e0205 */
[----:B------:R-:W-:Y:S01]  /*24e0*/  LOP3.LUT R6, R13, 0x6, R6, 0xf8, !PT ;  /* 0x000000060d067812 */ /* 0x000fe200078ef806 */
[----:B------:R-:W-:Y:S01]  /*24f0*/  IMAD R11, R23, UR9, R4 ;  /* 0x00000009170b7c24 */ /* 0x000fe2000f8e0204 */
[----:B------:R-:W-:Y:S01]  /*2500*/  @UP1 ULOP3.LUT UR38, UR38, 0x1, UR4, 0x78, !UPT ;  /* 0x0000000126261892 */ /* 0x000fe2000f8e7804 */
[----:B------:R-:W-:Y:S01]  /*2510*/  IMAD.MOV.U32 R152, RZ, RZ, -0x1 ;  /* 0xffffffffff987424 */ /* 0x000fe200078e00ff */
[----:B------:R-:W-:-:S02]  /*2520*/  SHF.R.S32.HI R7, RZ, 0x1f, R6 ;  /* 0x0000001fff077819 */ /* 0x000fc40000011406 */
[----:B------:R-:W-:Y:S01]  /*2530*/  IADD3 R3, -R15, UR7, R0 ;  /* 0x000000070f037c10 */ /* 0x000fe2000fffe100 */
[----:B------:R-:W-:Y:S02]  /*2540*/  IMAD.IADD R0, R12, 0x1, -R13 ;  /* 0x000000010c007824 */ /* 0x000fe400078e0a0d */
[----:B------:R-:W-:-:S04]  /*2550*/  IMAD.WIDE.U32 R4, R23, UR8, R6 ;  /* 0x0000000817047c25 */ /* 0x000fc8000f8e0006 */
[----:B------:R-:W-:Y:S02]  /*2560*/  IMAD.IADD R11, R5, 0x1, R11 ;  /* 0x00000001050b7824 */ /* 0x000fe400078e020b */
[----:B------:R-:W-:Y:S01]  /*2570*/  IMAD.MOV.U32 R10, RZ, RZ, R4 ;  /* 0x000000ffff0a7224 */ /* 0x000fe200078e0004 */
[----:B------:R-:W-:Y:S06]  /*2580*/  @P0 BRA `(.L_x_28) ;  /* 0x0000008000640947 */ /* 0x000fec0003800000 */
[----:B------:R-:W0:Y:S01]  /*2590*/  LDC.64 R4, c[0x0][0x5c8] ;  /* 0x00017200ff047b82 */ /* 0x000e220000000a00 */
[----:B-----5:R-:W-:Y:S01]  /*25a0*/  FSETP.NEU.AND P0, PT, R155, RZ, PT ;  /* 0x000000ff9b00720b */ /* 0x020fe20003f0d000 */
[----:B------:R-:W-:Y:S01]  /*25b0*/  BSSY B0, `(.L_x_28) ;  /* 0x0000816000007945 */ /* 0x000fe20003800000 */
[----:B------:R-:W-:-:S04]  /*25c0*/  ISETP.GT.AND P3, PT, R3, RZ, PT ;  /* 0x000000ff0300720c */ /* 0x000fc80003f64270 */
[----:B------:R-:W-:Y:S01]  /*25d0*/  ISETP.GT.AND P2, PT, R0, RZ, P3 ;  /* 0x000000ff0000720c */ /* 0x000fe20001f44270 */
[-C--:B0-----:R-:W-:Y:S02]  /*25e0*/  IMAD R12, R9, R4.reuse, RZ ;  /* 0x00000004090c7224 */ /* 0x081fe400078e02ff */
[----:B------:R-:W-:-:S04]  /*25f0*/  IMAD.WIDE.U32 R168, R153, R4, R10 ;  /* 0x0000000499a87225 */ /* 0x000fc800078e000a */
[----:B------:R-:W-:-:S04]  /*2600*/  IMAD R11, R153, R5, R12 ;  /* 0x00000005990b7224 */ /* 0x000fc800078e020c */
[----:B------:R-:W-:Y:S01]  /*2610*/  IMAD.IADD R171, R169, 0x1, R11 ;  /* 0x00000001a9ab7824 */ /* 0x000fe200078e020b */
[----:B------:R-:W-:Y:S06]  /*2620*/  @!P0 BRA `(.L_x_29) ;  /* 0x0000005c00148947 */ /* 0x000fec0003800000 */
[----:B------:R-:W0:Y:S01]  /*2630*/  LDC.64 R12, c[0x0][0x5b8] ;  /* 0x00016e00ff0c7b82 */ /* 0x000e220000000a00 */
[----:B------:R-:W-:-:S07]  /*2640*/  ULDC.64 UR4, c[0x0][0x5c0] ;  /* 0x0001700000047ab9 */ /* 0x000fce0000000a00 */
[----:B------:R-:W1:Y:S08]  /*2650*/  LDC.64 R14, c[0x0][0x5b0] ;  /* 0x00016c00ff0e7b82 */ /* 0x000e700000000a00 */
[----:B------:R-:W2:Y:S01]  /*2660*/  LDC.64 R10, c[0x0][0x5a8] ;  /* 0x00016a00ff0a7b82 */ /* 0x000ea20000000a00 */
[----:B0-----:R-:W-:-:S04]  /*2670*/  IMAD R20, R21, R12, RZ ;  /* 0x0000000c15147224 */ /* 0x001fc800078e02ff */
[C---:B------:R-:W-:Y:S02]  /*2680*/  IMAD R13, R23.reuse, R13, R20 ;  /* 0x0000000d170d7224 */ /* 0x040fe400078e0214 */
[----:B------:R-:W-:-:S04]  /*2690*/  IMAD.WIDE.U32 R20, R23, R12, R6 ;  /* 0x0000000c17147225 */ /* 0x000fc800078e0006 */
[----:B-1----:R-:W-:Y:S02]  /*26a0*/  IMAD R156, R9, R14, RZ ;  /* 0x0000000e099c7224 */ /* 0x002fe400078e02ff */
[----:B------:R-:W-:Y:S02]  /*26b0*/  IMAD.IADD R157, R21, 0x1, R13 ;  /* 0x00000001159d7824 */ /* 0x000fe400078e020d */
[----:B------:R-:W-:Y:S02]  /*26c0*/  IMAD R173, R153, R15, R156 ;  /* 0x0000000f99ad7224 */ /* 0x000fe400078e029c */
[----:B------:R-:W-:-:S04]  /*26d0*/  IMAD.MOV.U32 R156, RZ, RZ, R20 ;  /* 0x000000ffff9c7224 */ /* 0x000fc800078e0014 */
[----:B------:R-:W-:-:S04]  /*26e0*/  IMAD.WIDE.U32 R158, R153, R14, R156 ;  /* 0x0000000e999e7225 */ /* 0x000fc800078e009c */
[----:B------:R-:W-:Y:S01]  /*26f0*/  IMAD.IADD R159, R159, 0x1, R173 ;  /* 0x000000019f9f7824 */ /* 0x000fe200078e02ad */
[----:B--2---:R-:W-:-:S04]  /*2700*/  LEA R160, P0, R158, R10, 0x2 ;  /* 0x0000000a9ea07211 */ /* 0x004fc800078010ff */
[----:B------:R-:W-:-:S05]  /*2710*/  LEA.HI.X R161, R158, R11, R159, 0x2, P0 ;  /* 0x0000000b9ea17211 */ /* 0x000fca00000f149f */
[----:B------:R0:W2:Y:S01]  /*2720*/  @P2 LDG.E.LTC128B R167, desc[UR36][R160.64] ;  /* 0x00000024a0a72981 */ /* 0x0000a2000c1e1920 */
[----:B------:R-:W-:Y:S01]  /*2730*/  LEA R158, P0, R168, UR4, 0x2 ;  /* 0x00000004a89e7c11 */ /* 0x000fe2000f8010ff */
[----:B------:R-:W-:Y:S01]  /*2740*/  IMAD.WIDE.U32 R162, R153, R14, R6 ;  /* 0x0000000e99a27225 */ /* 0x000fe200078e0006 */
[----:B------:R-:W-:Y:S01]  /*2750*/  ISETP.GT.AND P1, PT, R0, 0x1, P3 ;  /* 0x000000010000780c */ /* 0x000fe20001f24270 */
[----:B------:R-:W-:Y:S01]  /*2760*/  BSSY B1, `(.L_x_30) ;  /* 0x0000011000017945 */ /* 0x000fe20003800000 */
[----:B------:R-:W-:Y:S01]  /*2770*/  LEA.HI.X R159, R168, UR5, R171, 0x2, P0 ;  /* 0x00000005a89f7c11 */ /* 0x000fe200080f14ab */
[----:B------:R-:W-:Y:S01]  /*2780*/  IMAD.IADD R163, R173, 0x1, R163 ;  /* 0x00000001ada37824 */ /* 0x000fe200078e02a3 */
[C---:B0-----:R-:W-:Y:S01]  /*2790*/  SHF.L.U64.HI R161, R14.reuse, 0x3, R15 ;  /* 0x000000030ea17819 */ /* 0x041fe2000001020f */
[----:B------:R-:W-:-:S04]  /*27a0*/  IMAD.SHL.U32 R160, R14, 0x8, RZ ;  /* 0x000000080ea07824 */ /* 0x000fc800078e00ff */
[----:B------:R-:W-:Y:S01]  /*27b0*/  IMAD.WIDE.U32 R170, R153, R14, R160 ;  /* 0x0000000e99aa7225 */ /* 0x000fe200078e00a0 */
[----:B--2---:R-:W-:-:S05]  /*27c0*/  LOP3.LUT R164, R167, 0xffffe000, RZ, 0xc0, !PT ;  /* 0xffffe000a7a47812 */ /* 0x004fca00078ec0ff */
[----:B------:R-:W-:Y:S01]  /*27d0*/  FMUL R169, R164, R155 ;  /* 0x0000009ba4a97220 */ /* 0x000fe20000400000 */
[----:B------:R-:W-:-:S04]  /*27e0*/  IMAD.WIDE.U32 R164, R23, R12, R162 ;  /* 0x0000000c17a47225 */ /* 0x000fc800078e00a2 */
[----:B------:R-:W-:Y:S01]  /*27f0*/  FFMA R169, R88, R154, R169 ;  /* 0x0000009a58a97223 */ /* 0x000fe200000000a9 */
[----:B------:R-:W-:Y:S01]  /*2800*/  IMAD.IADD R88, R13, 0x1, R165 ;  /* 0x000000010d587824 */ /* 0x000fe200078e02a5 */
[----:B------:R-:W-:-:S03]  /*2810*/  LEA R162, P0, R164, R10, 0x2 ;  /* 0x0000000aa4a27211 */ /* 0x000fc600078010ff */
[----:B------:R-:W-:Y:S02]  /*2820*/  F2FP.TF32.F32.PACK_B R169, R169 ;  /* 0x000000a9ffa9723e */ /* 0x000fe400024050ff */
[----:B------:R-:W-:-:S03]  /*2830*/  LEA.HI.X R163, R164, R11, R88, 0x2, P0 ;  /* 0x0000000ba4a37211 */ /* 0x000fc600000f1458 */
[----:B------:R0:W-:Y:S01]  /*2840*/  @P2 STG.E desc[UR36][R158.64], R169 ;  /* 0x000000a99e002986 */ /* 0x0001e2000c101924 */
[----:B------:R-:W-:Y:S05]  /*2850*/  @!P1 BRA `(.L_x_31) ;  /* 0x0000000000049947 */ /* 0x000fea0003800000 */
[----:B------:R1:W5:Y:S02]  /*2860*/  LDG.E.LTC128B R167, desc[UR36][R162.64+0x4] ;  /* 0x00000424a2a77981 */ /* 0x000364000c1e1920 */
.L_x_31:
[----:B------:R-:W-:Y:S05]  /*2870*/  BSYNC B1 ;  /* 0x0000000000017941 */ /* 0x000fea0003800000 */
.L_x_30:
[----:B-----5:R-:W-:Y:S01]  /*2880*/  LOP3.LUT R88, R167, 0xffffe000, RZ, 0xc0, !PT ;  /* 0xffffe000a7587812 */ /* 0x020fe200078ec0ff */
[----:B0-----:R-:W-:Y:S01]  /*2890*/  IMAD.IADD R169, R173, 0x1, R171 ;  /* 0x00000001ada97824 */ /* 0x001fe200078e02ab */
[----:B------:R-:W-:Y:S01]  /*28a0*/  ISETP.GT.AND P0, PT, R3, 0x8, PT ;  /* 0x000000080300780c */ /* 0x000fe20003f04270 */
[----:B------:R-:W-:Y:S01]  /*28b0*/  IMAD.MOV.U32 R172, RZ, RZ, R167 ;  /* 0x000000ffffac7224 */ /* 0x000fe200078e00a7 */
[----:B------:R-:W-:Y:S01]  /*28c0*/  IADD3 R164, P4, R20, R170, RZ ;  /* 0x000000aa14a47210 */ /* 0x000fe20007f9e0ff */
[----:B------:R-:W-:Y:S01]  /*28d0*/  FMUL R88, R88, R155 ;  /* 0x0000009b58587220 */ /* 0x000fe20000400000 */
[----:B------:R-:W-:-:S03]  /*28e0*/  ISETP.GT.AND P2, PT, R0, RZ, P0 ;  /* 0x000000ff0000720c */ /* 0x000fc60000744270 */
[----:B------:R-:W-:Y:S01]  /*28f0*/  FFMA R173, R89, R154, R88 ;  /* 0x0000009a59ad7223 */ /* 0x000fe20000000058 */
[----:B------:R-:W-:Y:S01]  /*2900*/  IMAD.X R165, R169, 0x1, R157, P4 ;  /* 0x00000001a9a57824 */ /* 0x000fe200020e069d */
[----:B------:R-:W-:-:S03]  /*2910*/  LEA R88, P4, R164, R10, 0x2 ;  /* 0x0000000aa4587211 */ /* 0x000fc600078810ff */
[----:B------:R-:W-:Y:S02]  /*2920*/  F2FP.TF32.F32.PACK_B R173, R173 ;  /* 0x000000adffad723e */ /* 0x000fe400024050ff */
[----:B------:R-:W-:-:S03]  /*2930*/  LEA.HI.X R89, R164, R11, R165, 0x2, P4 ;  /* 0x0000000ba4597211 */ /* 0x000fc600020f14a5 */
[----:B------:R0:W-:Y:S04]  /*2940*/  @P1 STG.E desc[UR36][R158.64+0x4], R173 ;  /* 0x000004ad9e001986 */ /* 0x0001e8000c101924 */
[----:B------:R2:W3:Y:S01]  /*2950*/  @P2 LDG.E.LTC128B R172, desc[UR36][R88.64] ;  /* 0x0000002458ac2981 */ /* 0x0004e2000c1e1920 */
[----:B------:R-:W-:Y:S01]  /*2960*/  IMAD.SHL.U32 R165, R4, 0x20, RZ ;  /* 0x0000002004a57824 */ /* 0x000fe200078e00ff */
[----:B------:R-:W-:Y:S01]  /*2970*/  IADD3 R170, P1, R6, R170, RZ ;  /* 0x000000aa06aa7210 */ /* 0x000fe20007f3e0ff */
[----:B------:R-:W-:Y:S03]  /*2980*/  BSSY B1, `(.L_x_32) ;  /* 0x0000011000017945 */ /* 0x000fe60003800000 */
[----:B------:R-:W-:Y:S01]  /*2990*/  IADD3 R168, P4, R165, R158, RZ ;  /* 0x0000009ea5a87210 */ /* 0x000fe20007f9e0ff */
[----:B------:R-:W-:Y:S01]  /*29a0*/  IMAD.X R171, R7, 0x1, R169, P1 ;  /* 0x0000000107ab7824 */ /* 0x000fe200008e06a9 */
[----:B------:R-:W-:Y:S01]  /*29b0*/  ISETP.GT.AND P1, PT, R0, 0x1, P0 ;  /* 0x000000010000780c */ /* 0x000fe20000724270 */
[----:B------:R-:W-:-:S03]  /*29c0*/  IMAD.WIDE.U32 R170, R23, R12, R170 ;  /* 0x0000000c17aa7225 */ /* 0x000fc600078e00aa */
[----:B--2---:R-:W-:Y:S02]  /*29d0*/  LEA R88, P5, R170, R10, 0x2 ;  /* 0x0000000aaa587211 */ /* 0x004fe400078a10ff */
[----:B---3--:R-:W-:-:S05]  /*29e0*/  LOP3.LUT R164, R172, 0xffffe000, RZ, 0xc0, !PT ;  /* 0xffffe000aca47812 */ /* 0x008fca00078ec0ff */
[----:B------:R-:W-:-:S04]  /*29f0*/  FMUL R167, R164, R155 ;  /* 0x0000009ba4a77220 */ /* 0x000fc80000400000 */
[----:B------:R-:W-:Y:S01]  /*2a00*/  FFMA R175, R90, R154, R167 ;  /* 0x0000009a5aaf7223 */ /* 0x000fe200000000a7 */
[----:B------:R-:W-:Y:S01]  /*2a10*/  SHF.L.U64.HI R167, R4, 0x5, R5 ;  /* 0x0000000504a77819 */ /* 0x000fe20000010205 */
[----:B------:R-:W-:-:S03]  /*2a20*/  IMAD.IADD R90, R13, 0x1, R171 ;  /* 0x000000010d5a7824 */ /* 0x000fc600078e02ab */
[----:B------:R-:W-:Y:S01]  /*2a30*/  F2FP.TF32.F32.PACK_B R175, R175 ;  /* 0x000000afffaf723e */ /* 0x000fe200024050ff */
[----:B------:R-:W-:Y:S01]  /*2a40*/  IMAD.X R169, R167, 0x1, R159, P4 ;  /* 0x00000001a7a97824 */ /* 0x000fe200020e069f */
[----:B------:R-:W-:-:S04]  /*2a50*/  LEA.HI.X R89, R170, R11, R90, 0x2, P5 ;  /* 0x0000000baa597211 */ /* 0x000fc800028f145a */
[----:B------:R0:W-:Y:S01]  /*2a60*/  @P2 STG.E desc[UR36][R168.64], R175 ;  /* 0x000000afa8002986 */ /* 0x0001e2000c101924 */
[----:B------:R-:W-:Y:S05]  /*2a70*/  @!P1 BRA `(.L_x_33) ;  /* 0x0000000000049947 */ /* 0x000fea0003800000 */
[----:B------:R2:W5:Y:S02]  /*2a80*/  LDG.E.LTC128B R172, desc[UR36][R88.64+0x4] ;  /* 0x0000042458ac7981 */ /* 0x000564000c1e1920 */
.L_x_33:
[----:B------:R-:W-:Y:S05]  /*2a90*/  BSYNC B1 ;  /* 0x0000000000017941 */ /* 0x000fea0003800000 */
.L_x_32:
[----:B-----5:R-:W-:Y:S01]  /*2aa0*/  LOP3.LUT R90, R172, 0xffffe000, RZ, 0xc0, !PT ;  /* 0xffffe000ac5a7812 */ /* 0x020fe200078ec0ff */
[----:B------:R-:W-:Y:S01]  /*2ab0*/  BSSY B1, `(.L_x_34) ;  /* 0x000000a000017945 */ /* 0x000fe20003800000 */
[----:B------:R-:W-:-:S03]  /*2ac0*/  ISETP.GT.AND P2, PT, R0, 0x8, P3 ;  /* 0x000000080000780c */ /* 0x000fc60001f44270 */
[----:B------:R-:W-:-:S04]  /*2ad0*/  FMUL R90, R90, R155 ;  /* 0x0000009b5a5a7220 */ /* 0x000fc80000400000 */
[----:B------:R-:W-:Y:S01]  /*2ae0*/  FFMA R171, R91, R154, R90 ;  /* 0x0000009a5bab7223 */ /* 0x000fe2000000005a */
[----:B------:R-:W-:Y:S02]  /*2af0*/  @P1 IMAD.MOV.U32 R90, RZ, RZ, R168 ;  /* 0x000000ffff5a1224 */ /* 0x000fe400078e00a8 */
[----:B------:R-:W-:Y:S02]  /*2b00*/  @P1 IMAD.MOV.U32 R91, RZ, RZ, R169 ;  /* 0x000000ffff5b1224 */ /* 0x000fe400078e00a9 */
[----:B------:R-:W-:-:S05]  /*2b10*/  F2FP.TF32.F32.PACK_B R171, R171 ;  /* 0x000000abffab723e */ /* 0x000fca00024050ff */
[----:B------:R3:W-:Y:S01]  /*2b20*/  @P1 STG.E desc[UR36][R90.64+0x4], R171 ;  /* 0x000004ab5a001986 */ /* 0x0007e2000c101924 */
[----:B------:R-:W-:Y:S05]  /*2b30*/  @!P2 BRA `(.L_x_35) ;  /* 0x000000000004a947 */ /* 0x000fea0003800000 */
[----:B------:R4:W5:Y:S02]  /*2b40*/  LDG.E.LTC128B R172, desc[UR36][R162.64+0x20] ;  /* 0x00002024a2ac7981 */ /* 0x000964000c1e1920 */
.L_x_35:
[----:B------:R-:W-:Y:S05]  /*2b50*/  BSYNC B1 ;  /* 0x0000000000017941 */ /* 0x000fea0003800000 */
.L_x_34:
[----:B---3-5:R-:W-:Y:S01]  /*2b60*/  LOP3.LUT R90, R172, 0xffffe000, RZ, 0xc0, !PT ;  /* 0xffffe000ac5a7812 */ /* 0x028fe200078ec0ff */
[----:B------:R-:W-:Y:S01]  /*2b70*/  BSSY B1, `(.L_x_36) ;  /* 0x000000a000017945 */ /* 0x000fe20003800000 */
[----:B------:R-:W-:-:S03]  /*2b80*/  ISETP.GT.AND P1, PT, R0, 0x9, P3 ;  /* 0x000000090000780c */ /* 0x000fc60001f24270 */
[----:B------:R-:W-:Y:S01]  /*2b90*/  FMUL R91, R90, R155 ;  /* 0x0000009b5a5b7220 */ /* 0x000fe20000400000 */
[----:B------:R-:W-:-:S03]  /*2ba0*/  @P2 IMAD.MOV.U32 R90, RZ, RZ, R158 ;  /* 0x000000ffff5a2224 */ /* 0x000fc600078e009e */
[----:B------:R-:W-:Y:S01]  /*2bb0*/  FFMA R171, R92, R154, R91 ;  /* 0x0000009a5cab7223 */ /* 0x000fe2000000005b */
[----:B------:R-:W-:-:S04]  /*2bc0*/  @P2 IMAD.MOV.U32 R91, RZ, RZ, R159 ;  /* 0x000000ffff5b2224 */ /* 0x000fc800078e009f */
[----:B------:R-:W-:-:S05]  /*2bd0*/  F2FP.TF32.F32.PACK_B R171, R171 ;  /* 0x000000abffab723e */ /* 0x000fca00024050ff */
[----:B------:R3:W-:Y:S01]  /*2be0*/  @P2 STG.E desc[UR36][R90.64+0x20], R171 ;  /* 0x000020ab5a002986 */ /* 0x0007e2000c101924 */
[----:B------:R-:W-:Y:S05]  /*2bf0*/  @!P1 BRA `(.L_x_37) ;  /* 0x0000000000049947 */ /* 0x000fea0003800000 */
[----:B------:R0:W5:Y:S02]  /*2c00*/  LDG.E.LTC128B R172, desc[UR36][R162.64+0x24] ;  /* 0x00002424a2ac7981 */ /* 0x000164000c1e1920 */
.L_x_37:
[----:B------:R-:W-:Y:S05]  /*2c10*/  BSYNC B1 ;  /* 0x0000000000017941 */ /* 0x000fea0003800000 */
.L_x_36:
[----:B---3-5:R-:W-:Y:S01]  /*2c20*/  LOP3.LUT R90, R172, 0xffffe000, RZ, 0xc0, !PT ;  /* 0xffffe000ac5a7812 */ /* 0x028fe200078ec0ff */
[----:B------:R-:W-:Y:S01]  /*2c30*/  @P1 IMAD.MOV.U32 R91, RZ, RZ, R159 ;  /* 0x000000ffff5b1224 */ /* 0x000fe200078e009f */
[----:B------:R-:W-:Y:S01]  /*2c40*/  ISETP.GT.AND P2, PT, R0, 0x8, P0 ;  /* 0x000000080000780c */ /* 0x000fe20000744270 */
[----:B------:R-:W-:Y:S02]  /*2c50*/  BSSY B1, `(.L_x_38) ;  /* 0x0000008000017945 */ /* 0x000fe40003800000 */
[----:B------:R-:W-:-:S04]  /*2c60*/  FMUL R90, R90, R155 ;  /* 0x0000009b5a5a7220 */ /* 0x000fc80000400000 */
[----:B------:R-:W-:Y:S01]  /*2c70*/  FFMA R93, R93, R154, R90 ;  /* 0x0000009a5d5d7223 */ /* 0x000fe2000000005a */
[----:B------:R-:W-:-:S04]  /*2c80*/  @P1 IMAD.MOV.U32 R90, RZ, RZ, R158 ;  /* 0x000000ffff5a1224 */ /* 0x000fc800078e009e */
[----:B------:R-:W-:-:S05]  /*2c90*/  F2FP.TF32.F32.PACK_B R93, R93 ;  /* 0x0000005dff5d723e */ /* 0x000fca00024050ff */
[----:B------:R3:W-:Y:S01]  /*2ca0*/  @P1 STG.E desc[UR36][R90.64+0x24], R93 ;  /* 0x0000245d5a001986 */ /* 0x0007e2000c101924 */
[----:B------:R-:W-:Y:S05]  /*2cb0*/  @!P2 BRA `(.L_x_39) ;  /* 0x000000000004a947 */ /* 0x000fea0003800000 */
[----:B------:R0:W5:Y:S02]  /*2cc0*/  LDG.E.LTC128B R172, desc[UR36][R88.64+0x20] ;  /* 0x0000202458ac7981 */ /* 0x000164000c1e1920 */
.L_x_39:
[----:B------:R-:W-:Y:S05]  /*2cd0*/  BSYNC B1 ;  /* 0x0000000000017941 */ /* 0x000fea0003800000 */
.L_x_38:
        /* <DEDUP_REMOVED lines=11> */
.L_x_41:
[----:B------:R-:W-:Y:S05]  /*2d90*/  BSYNC B1 ;  /* 0x0000000000017941 */ /* 0x000fea0003800000 */
.L_x_40:
        /* <DEDUP_REMOVED lines=11> */
.L_x_43:
[----:B------:R-:W-:Y:S05]  /*2e50*/  BSYNC B1 ;  /* 0x0000000000017941 */ /* 0x000fea0003800000 */
.L_x_42:
        /* <DEDUP_REMOVED lines=11> */
.L_x_45:
[----:B------:R-:W-:Y:S05]  /*2f10*/  BSYNC B1 ;  /* 0x0000000000017941 */ /* 0x000fea0003800000 */
.L_x_44:
        /* <DEDUP_REMOVED lines=11> */
.L_x_47:
[----:B------:R-:W-:Y:S05]  /*2fd0*/  BSYNC B1 ;  /* 0x0000000000017941 */ /* 0x000fea0003800000 */
.L_x_46:
        /* <DEDUP_REMOVED lines=11> */
.L_x_49:
[----:B------:R-:W-:Y:S05]  /*3090*/  BSYNC B1 ;  /* 0x0000000000017941 */ /* 0x000fea0003800000 */
.L_x_48:
        /* <DEDUP_REMOVED lines=11> */
.L_x_51:
[----:B------:R-:W-:Y:S05]  /*3150*/  BSYNC B1 ;  /* 0x0000000000017941 */ /* 0x000fea0003800000 */
.L_x_50:
        /* <DEDUP_REMOVED lines=11> */
.L_x_53:
[----:B------:R-:W-:Y:S05]  /*3210*/  BSYNC B1 ;  /* 0x0000000000017941 */ /* 0x000fea0003800000 */
.L_x_52:
        /* <DEDUP_REMOVED lines=11> */
.L_x_55:
[----:B------:R-:W-:Y:S05]  /*32d0*/  BSYNC B1 ;  /* 0x0000000000017941 */ /* 0x000fea0003800000 */
.L_x_54:
        /* <DEDUP_REMOVED lines=11> */
.L_x_57:
[----:B------:R-:W-:Y:S05]  /*3390*/  BSYNC B1 ;  /* 0x0000000000017941 */ /* 0x000fea0003800000 */
.L_x_56:
        /* <DEDUP_REMOVED lines=11> */
.L_x_59:
[----:B------:R-:W-:Y:S05]  /*3450*/  BSYNC B1 ;  /* 0x0000000000017941 */ /* 0x000fea0003800000 */
.L_x_58:
        /* <DEDUP_REMOVED lines=11> */
.L_x_61:
[----:B------:R-:W-:Y:S05]  /*3510*/  BSYNC B1 ;  /* 0x0000000000017941 */ /* 0x000fea0003800000 */
.L_x_60:
        /* <DEDUP_REMOVED lines=11> */
.L_x_63:
[----:B------:R-:W-:Y:S05]  /*35d0*/  BSYNC B1 ;  /* 0x0000000000017941 */ /* 0x000fea0003800000 */
.L_x_62:
        /* <DEDUP_REMOVED lines=11> */
.L_x_65:
[----:B------:R-:W-:Y:S05]  /*3690*/  BSYNC B1 ;  /* 0x0000000000017941 */ /* 0x000fea0003800000 */
.L_x_64:
        /* <DEDUP_REMOVED lines=11> */
.L_x_67:
[----:B------:R-:W-:Y:S05]  /*3750*/  BSYNC B1 ;  /* 0x0000000000017941 */ /* 0x000fea0003800000 */
.L_x_66:
        /* <DEDUP_REMOVED lines=11> */
.L_x_69:
[----:B------:R-:W-:Y:S05]  /*3810*/  BSYNC B1 ;  /* 0x0000000000017941 */ /* 0x000fea0003800000 */
.L_x_68:
        /* <DEDUP_REMOVED lines=11> */
.L_x_71:
[----:B------:R-:W-:Y:S05]  /*38d0*/  BSYNC B1 ;  /* 0x0000000000017941 */ /* 0x000fea0003800000 */
.L_x_70:
        /* <DEDUP_REMOVED lines=11> */
.L_x_73:
[----:B------:R-:W-:Y:S05]  /*3990*/  BSYNC B1 ;  /* 0x0000000000017941 */ /* 0x000fea0003800000 */
.L_x_72:
        /* <DEDUP_REMOVED lines=11> */
.L_x_75:
[----:B------:R-:W-:Y:S05]  /*3a50*/  BSYNC B1 ;  /* 0x0000000000017941 */ /* 0x000fea0003800000 */
.L_x_74:
        /* <DEDUP_REMOVED lines=11> */
.L_x_77:
[----:B------:R-:W-:Y:S05]  /*3b10*/  BSYNC B1 ;  /* 0x0000000000017941 */ /* 0x000fea0003800000 */
.L_x_76:
        /* <DEDUP_REMOVED lines=11> */
.L_x_79:
[----:B------:R-:W-:Y:S05]  /*3bd0*/  BSYNC B1 ;  /* 0x0000000000017941 */ /* 0x000fea0003800000 */
.L_x_78:
        /* <DEDUP_REMOVED lines=11> */
.L_x_81:
[----:B------:R-:W-:Y:S05]  /*3c90*/  BSYNC B1 ;  /* 0x0000000000017941 */ /* 0x000fea0003800000 */
.L_x_80:
        /* <DEDUP_REMOVED lines=11> */
.L_x_83:
[----:B------:R-:W-:Y:S05]  /*3d50*/  BSYNC B1 ;  /* 0x0000000000017941 */ /* 0x000fea0003800000 */
.L_x_82:
        /* <DEDUP_REMOVED lines=11> */
.L_x_85:
[----:B------:R-:W-:Y:S05]  /*3e10*/  BSYNC B1 ;  /* 0x0000000000017941 */ /* 0x000fea0003800000 */
.L_x_84:
        /* <DEDUP_REMOVED lines=11> */
.L_x_87:
[----:B------:R-:W-:Y:S05]  /*3ed0*/  BSYNC B1 ;  /* 0x0000000000017941 */ /* 0x000fea0003800000 */
.L_x_86:
        /* <DEDUP_REMOVED lines=11> */
.L_x_89:
[----:B------:R-:W-:Y:S05]  /*3f90*/  BSYNC B1 ;  /* 0x0000000000017941 */ /* 0x000fea0003800000 */
.L_x_88:
        /* <DEDUP_REMOVED lines=11> */
.L_x_91:
[----:B------:R-:W-:Y:S05]  /*4050*/  BSYNC B1 ;  /* 0x0000000000017941 */ /* 0x000fea0003800000 */
.L_x_90:
        /* <DEDUP_REMOVED lines=11> */
.L_x_93:
[----:B------:R-:W-:Y:S05]  /*4110*/  BSYNC B1 ;  /* 0x0000000000017941 */ /* 0x000fea0003800000 */
.L_x_92:
        /* <DEDUP_REMOVED lines=11> */
.L_x_95:
[----:B------:R-:W-:Y:S05]  /*41d0*/  BSYNC B1 ;  /* 0x0000000000017941 */ /* 0x000fea0003800000 */
.L_x_94:
        /* <DEDUP_REMOVED lines=11> */
.L_x_97:
[----:B------:R-:W-:Y:S05]  /*4290*/  BSYNC B1 ;  /* 0x0000000000017941 */ /* 0x000fea0003800000 */
.L_x_96:
        /* <DEDUP_REMOVED lines=11> */
.L_x_99:
[----:B------:R-:W-:Y:S05]  /*4350*/  BSYNC B1 ;  /* 0x0000000000017941 */ /* 0x000fea0003800000 */
.L_x_98:
        /* <DEDUP_REMOVED lines=11> */
.L_x_101:
[----:B------:R-:W-:Y:S05]  /*4410*/  BSYNC B1 ;  /* 0x0000000000017941 */ /* 0x000fea0003800000 */
.L_x_100:
        /* <DEDUP_REMOVED lines=11> */
.L_x_103:
[----:B------:R-:W-:Y:S05]  /*44d0*/  BSYNC B1 ;  /* 0x0000000000017941 */ /* 0x000fea0003800000 */
.L_x_102:
        /* <DEDUP_REMOVED lines=11> */
.L_x_105:
[----:B------:R-:W-:Y:S05]  /*4590*/  BSYNC B1 ;  /* 0x0000000000017941 */ /* 0x000fea0003800000 */
.L_x_104:
        /* <DEDUP_REMOVED lines=11> */
.L_x_107:
[----:B------:R-:W-:Y:S05]  /*4650*/  BSYNC B1 ;  /* 0x0000000000017941 */ /* 0x000fea0003800000 */
.L_x_106:
        /* <DEDUP_REMOVED lines=11> */
.L_x_109:
[----:B------:R-:W-:Y:S05]  /*4710*/  BSYNC B1 ;  /* 0x0000000000017941 */ /* 0x000fea0003800000 */
.L_x_108:
        /* <DEDUP_REMOVED lines=11> */
.L_x_111:
[----:B------:R-:W-:Y:S05]  /*47d0*/  BSYNC B1 ;  /* 0x0000000000017941 */ /* 0x000fea0003800000 */
.L_x_110:
        /* <DEDUP_REMOVED lines=11> */
.L_x_113:
[----:B------:R-:W-:Y:S05]  /*4890*/  BSYNC B1 ;  /* 0x0000000000017941 */ /* 0x000fea0003800000 */
.L_x_112:
        /* <DEDUP_REMOVED lines=11> */
.L_x_115:
[----:B------:R-:W-:Y:S05]  /*4950*/  BSYNC B1 ;  /* 0x0000000000017941 */ /* 0x000fea0003800000 */
.L_x_114:
        /* <DEDUP_REMOVED lines=11> */
.L_x_117:
[----:B------:R-:W-:Y:S05]  /*4a10*/  BSYNC B1 ;  /* 0x0000000000017941 */ /* 0x000fea0003800000 */
.L_x_116:
        /* <DEDUP_REMOVED lines=11> */
.L_x_119:
[----:B------:R-:W-:Y:S05]  /*4ad0*/  BSYNC B1 ;  /* 0x0000000000017941 */ /* 0x000fea0003800000 */
.L_x_118:
        /* <DEDUP_REMOVED lines=11> */
.L_x_121:
[----:B------:R-:W-:Y:S05]  /*4b90*/  BSYNC B1 ;  /* 0x0000000000017941 */ /* 0x000fea0003800000 */
.L_x_120:
        /* <DEDUP_REMOVED lines=11> */
.L_x_123:
[----:B------:R-:W-:Y:S05]  /*4c50*/  BSYNC B1 ;  /* 0x0000000000017941 */ /* 0x000fea0003800000 */
.L_x_122:
        /* <DEDUP_REMOVED lines=11> */
.L_x_125:
[----:B------:R-:W-:Y:S05]  /*4d10*/  BSYNC B1 ;  /* 0x0000000000017941 */ /* 0x000fea0003800000 */
.L_x_124:
        /* <DEDUP_REMOVED lines=11> */
.L_x_127:
[----:B------:R-:W-:Y:S05]  /*4dd0*/  BSYNC B1 ;  /* 0x0000000000017941 */ /* 0x000fea0003800000 */
.L_x_126:
        /* <DEDUP_REMOVED lines=11> */
.L_x_129:
[----:B------:R-:W-:Y:S05]  /*4e90*/  BSYNC B1 ;  /* 0x0000000000017941 */ /* 0x000fea0003800000 */
.L_x_128:
        /* <DEDUP_REMOVED lines=11> */
.L_x_131:
[----:B------:R-:W-:Y:S05]  /*4f50*/  BSYNC B1 ;  /* 0x0000000000017941 */ /* 0x000fea0003800000 */
.L_x_130:
        /* <DEDUP_REMOVED lines=11> */
.L_x_133:
[----:B------:R-:W-:Y:S05]  /*5010*/  BSYNC B1 ;  /* 0x0000000000017941 */ /* 0x000fea0003800000 */
.L_x_132:
        /* <DEDUP_REMOVED lines=11> */
.L_x_135:
[----:B------:R-:W-:Y:S05]  /*50d0*/  BSYNC B1 ;  /* 0x0000000000017941 */ /* 0x000fea0003800000 */
.L_x_134:
        /* <DEDUP_REMOVED lines=11> */
.L_x_137:
[----:B------:R-:W-:Y:S05]  /*5190*/  BSYNC B1 ;  /* 0x0000000000017941 */ /* 0x000fea0003800000 */
.L_x_136:
        /* <DEDUP_REMOVED lines=11> */
.L_x_139:
[----:B------:R-:W-:Y:S05]  /*5250*/  BSYNC B1 ;  /* 0x0000000000017941 */ /* 0x000fea0003800000 */
.L_x_138:
        /* <DEDUP_REMOVED lines=11> */
.L_x_141:
[----:B------:R-:W-:Y:S05]  /*5310*/  BSYNC B1 ;  /* 0x0000000000017941 */ /* 0x000fea0003800000 */
.L_x_140:
        /* <DEDUP_REMOVED lines=11> */
.L_x_143:
[----:B------:R-:W-:Y:S05]  /*53d0*/  BSYNC B1 ;  /* 0x0000000000017941 */ /* 0x000fea0003800000 */
.L_x_142:
        /* <DEDUP_REMOVED lines=11> */
.L_x_145:
[----:B------:R-:W-:Y:S05]  /*5490*/  BSYNC B1 ;  /* 0x0000000000017941 */ /* 0x000fea0003800000 */
.L_x_144:
        /* <DEDUP_REMOVED lines=11> */
.L_x_147:
[----:B------:R-:W-:Y:S05]  /*5550*/  BSYNC B1 ;  /* 0x0000000000017941 */ /* 0x000fea0003800000 */
.L_x_146:
        /* <DEDUP_REMOVED lines=11> */
.L_x_149:
[----:B------:R-:W-:Y:S05]  /*5610*/  BSYNC B1 ;  /* 0x0000000000017941 */ /* 0x000fea0003800000 */
.L_x_148:
        /* <DEDUP_REMOVED lines=11> */
.L_x_151:
[----:B------:R-:W-:Y:S05]  /*56d0*/  BSYNC B1 ;  /* 0x0000000000017941 */ /* 0x000fea0003800000 */
.L_x_150:
[----:B-----5:R-:W-:Y:S01]  /*56e0*/  LOP3.LUT R8, R172, 0xffffe000, RZ, 0xc0, !PT ;  /* 0xffffe000ac087812 */ /* 0x020fe200078ec0ff */
[----:B------:R-:W-:Y:S01]  /*56f0*/  BSSY B1, `(.L_x_152) ;  /* 0x000000d000017945 */ /* 0x000fe20003800000 */
[----:B------:R-:W-:-:S03]  /*5700*/  IADD3 R153, P1, R153, 0x80, RZ ;  /* 0x0000008099997810 */ /* 0x000fc60007f3e0ff */
[----:B---3--:R-:W-:Y:S01]  /*5710*/  FMUL R91, R8, R155 ;  /* 0x0000009b085b7220 */ /* 0x008fe20000400000 */
[----:B------:R-:W-:Y:S02]  /*5720*/  @P2 IMAD.MOV.U32 R8, RZ, RZ, R168 ;  /* 0x000000ffff082224 */ /* 0x000fe400078e00a8 */
[----:B------:R-:W-:Y:S02]  /*5730*/  IMAD.X R9, RZ, RZ, R9, P1 ;  /* 0x000000ffff097224 */ /* 0x000fe400008e0609 */
[----:B------:R-:W-:Y:S01]  /*5740*/  FFMA R91, R150, R154, R91 ;  /* 0x0000009a965b7223 */ /* 0x000fe2000000005b */
[----:B------:R-:W-:Y:S01]  /*5750*/  ISETP.GT.AND P1, PT, R0, 0x79, P0 ;  /* 0x000000790000780c */ /* 0x000fe20000724270 */
[----:B------:R-:W-:-:S03]  /*5760*/  IMAD R90, R9, R14, RZ ;  /* 0x0000000e095a7224 */ /* 0x000fc600078e02ff */
[----:B------:R-:W-:Y:S01]  /*5770*/  F2FP.TF32.F32.PACK_B R91, R91 ;  /* 0x0000005bff5b723e */ /* 0x000fe200024050ff */
[----:B------:R-:W-:-:S05]  /*5780*/  @P2 IMAD.MOV.U32 R9, RZ, RZ, R169 ;  /* 0x000000ffff092224 */ /* 0x000fca00078e00a9 */
[----:B------:R3:W-:Y:S03]  /*5790*/  @P2 STG.E desc[UR36][R8.64+0x1e0], R91 ;  /* 0x0001e05b08002986 */ /* 0x0007e6000c101924 */
[----:B------:R-:W-:Y:S05]  /*57a0*/  @!P1 BRA `(.L_x_153) ;  /* 0x0000000000049947 */ /* 0x000fea0003800000 */
[----:B------:R0:W5:Y:S02]  /*57b0*/  LDG.E.LTC128B R172, desc[UR36][R88.64+0x1e4] ;  /* 0x0001e42458ac7981 */ /* 0x000164000c1e1920 */
.L_x_153:
[----:B------:R-:W-:Y:S05]  /*57c0*/  BSYNC B1 ;  /* 0x0000000000017941 */ /* 0x000fea0003800000 */
.L_x_152:
[----:B0-2--5:R-:W-:Y:S01]  /*57d0*/  LOP3.LUT R88, R172, 0xffffe000, RZ, 0xc0, !PT ;  /* 0xffffe000ac587812 */ /* 0x025fe200078ec0ff */
[----:B------:R-:W-:Y:S01]  /*57e0*/  IMAD R97, R153, R15, R90 ;  /* 0x0000000f99617224 */ /* 0x000fe200078e025a */
[----:B------:R-:W-:Y:S01]  /*57f0*/  ISETP.GT.AND P0, PT, R3, 0x80, PT ;  /* 0x000000800300780c */ /* 0x000fe20003f04270 */
[----:B---3--:R-:W-:-:S04]  /*5800*/  IMAD.WIDE.U32 R8, R153, R14, R156 ;  /* 0x0000000e99087225 */ /* 0x008fc800078e009c */
[----:B------:R-:W-:Y:S01]  /*5810*/  FMUL R88, R88, R155 ;  /* 0x0000009b58587220 */ /* 0x000fe20000400000 */
[----:B------:R-:W-:Y:S01]  /*5820*/  ISETP.GT.AND P3, PT, R0, RZ, P0 ;  /* 0x000000ff0000720c */ /* 0x000fe20000764270 */
[----:B------:R-:W-:Y:S02]  /*5830*/  IMAD.IADD R9, R9, 0x1, R97 ;  /* 0x0000000109097824 */ /* 0x000fe400078e0261 */
[----:B------:R-:W-:Y:S01]  /*5840*/  FFMA R151, R151, R154, R88 ;  /* 0x0000009a97977223 */ /* 0x000fe20000000058 */
[----:B------:R-:W-:-:S04]  /*5850*/  LEA R88, P2, R8, R10, 0x2 ;  /* 0x0000000a08587211 */ /* 0x000fc800078410ff */
[----:B------:R-:W-:Y:S02]  /*5860*/  F2FP.TF32.F32.PACK_B R151, R151 ;  /* 0x00000097ff97723e */ /* 0x000fe400024050ff */
[----:B------:R-:W-:-:S03]  /*5870*/  LEA.HI.X R89, R8, R11, R9, 0x2, P2 ;  /* 0x0000000b08597211 */ /* 0x000fc600010f1409 */
[----:B------:R0:W-:Y:S04]  /*5880*/  @P1 STG.E desc[UR36][R168.64+0x1e4], R151 ;  /* 0x0001e497a8001986 */ /* 0x0001e8000c101924 */
[----:B------:R-:W2:Y:S01]  /*5890*/  @P3 LDG.E.LTC128B R172, desc[UR36][R88.64] ;  /* 0x0000002458ac3981 */ /* 0x000ea2000c1e1920 */
[----:B------:R-:W-:Y:S01]  /*58a0*/  IMAD.WIDE.U32 R8, R153, R14, R6 ;  /* 0x0000000e99087225 */ /* 0x000fe200078e0006 */
[----:B------:R-:W-:Y:S01]  /*58b0*/  SHF.L.U64.HI R95, R4, 0x9, R5 ;  /* 0x00000009045f7819 */ /* 0x000fe20000010205 */
[----:B------:R-:W-:Y:S01]  /*58c0*/  BSSY B1, `(.L_x_154) ;  /* 0x0000011000017945 */ /* 0x000fe20003800000 */
[----:B------:R-:W-:Y:S01]  /*58d0*/  ISETP.GT.AND P2, PT, R0, 0x1, P0 ;  /* 0x000000010000780c */ /* 0x000fe20000744270 */
[----:B------:R-:W-:Y:S02]  /*58e0*/  IMAD.IADD R9, R97, 0x1, R9 ;  /* 0x0000000161097824 */ /* 0x000fe400078e0209 */
[----:B------:R-:W-:Y:S01]  /*58f0*/  IMAD.SHL.U32 R93, R4, 0x200, RZ ;  /* 0x00000200045d7824 */ /* 0x000fe200078e00ff */
[----:B--2---:R-:W-:-:S05]  /*5900*/  LOP3.LUT R90, R172, 0xffffe000, RZ, 0xc0, !PT ;  /* 0xffffe000ac5a7812 */ /* 0x004fca00078ec0ff */
[----:B------:R-:W-:Y:S01]  /*5910*/  FMUL R15, R90, R155 ;  /* 0x0000009b5a0f7220 */ /* 0x000fe20000400000 */
[----:B------:R-:W-:Y:S01]  /*5920*/  IMAD.WIDE.U32 R90, R23, R12, R8 ;  /* 0x0000000c175a7225 */ /* 0x000fe200078e0008 */
[----:B------:R-:W-:-:S03]  /*5930*/  IADD3 R8, P1, R93, R158, RZ ;  /* 0x0000009e5d087210 */ /* 0x000fc60007f3e0ff */
[----:B------:R-:W-:Y:S01]  /*5940*/  FFMA R15, R24, R154, R15 ;  /* 0x0000009a180f7223 */ /* 0x000fe2000000000f */
[----:B------:R-:W-:Y:S01]  /*5950*/  IMAD.IADD R5, R13, 0x1, R91 ;  /* 0x000000010d057824 */ /* 0x000fe200078e025b */
[C---:B------:R-:W-:Y:S01]  /*5960*/  LEA R4, P4, R90.reuse, R10, 0x2 ;  /* 0x0000000a5a047211 */ /* 0x040fe200078810ff */
[----:B------:R-:W-:Y:S02]  /*5970*/  IMAD.X R9, R95, 0x1, R159, P1 ;  /* 0x000000015f097824 */ /* 0x000fe400008e069f */
[----:B------:R-:W-:Y:S02]  /*5980*/  F2FP.TF32.F32.PACK_B R15, R15 ;  /* 0x0000000fff0f723e */ /* 0x000fe400024050ff */
[----:B------:R-:W-:-:S03]  /*5990*/  LEA.HI.X R5, R90, R11, R5, 0x2, P4 ;  /* 0x0000000b5a057211 */ /* 0x000fc600020f1405 */
[----:B------:R0:W-:Y:S01]  /*59a0*/  @P3 STG.E desc[UR36][R8.64], R15 ;  /* 0x0000000f08003986 */ /* 0x0001e2000c101924 */
[----:B------:R-:W-:Y:S05]  /*59b0*/  @!P2 BRA `(.L_x_155) ;  /* 0x000000000004a947 */ /* 0x000fea0003800000 */
[----:B------:R2:W5:Y:S02]  /*59c0*/  LDG.E.LTC128B R172, desc[UR36][R4.64+0x4] ;  /* 0x0000042404ac7981 */ /* 0x000564000c1e1920 */
.L_x_155:
[----:B------:R-:W-:Y:S05]  /*59d0*/  BSYNC B1 ;  /* 0x0000000000017941 */ /* 0x000fea0003800000 */
.L_x_154:
[----:B-----5:R-:W-:Y:S01]  /*59e0*/  LOP3.LUT R24, R172, 0xffffe000, RZ, 0xc0, !PT ;  /* 0xffffe000ac187812 */ /* 0x020fe200078ec0ff */
[----:B0-----:R-:W-:Y:S01]  /*59f0*/  IMAD.WIDE.U32 R14, R153, R14, R160 ;  /* 0x0000000e990e7225 */ /* 0x001fe200078e00a0 */
[----:B------:R-:W-:Y:S01]  /*5a00*/  ISETP.GT.AND P1, PT, R3, 0x88, PT ;  /* 0x000000880300780c */ /* 0x000fe20003f24270 */
[----:B------:R-:W-:Y:S02]  /*5a10*/  BSSY B1, `(.L_x_156) ;  /* 0x000000f000017945 */ /* 0x000fe40003800000 */
[----:B------:R-:W-:Y:S01]  /*5a20*/  FMUL R24, R24, R155 ;  /* 0x0000009b18187220 */ /* 0x000fe20000400000 */
[----:B------:R-:W-:Y:S01]  /*5a30*/  ISETP.GT.AND P3, PT, R0, RZ, P1 ;  /* 0x000000ff0000720c */ /* 0x000fe20000f64270 */
[----:B------:R-:W-:Y:S01]  /*5a40*/  IMAD.IADD R97, R97, 0x1, R15 ;  /* 0x0000000161617824 */ /* 0x000fe200078e020f */
[----:B------:R-:W-:Y:S01]  /*5a50*/  IADD3 R20, P5, R20, R14, RZ ;  /* 0x0000000e14147210 */ /* 0x000fe20007fbe0ff */
[----:B------:R-:W-:Y:S01]  /*5a60*/  FFMA R25, R25, R154, R24 ;  /* 0x0000009a19197223 */ /* 0x000fe20000000018 */
[----:B------:R-:W-:-:S03]  /*5a70*/  IADD3 R14, P4, R6, R14, RZ ;  /* 0x0000000e060e7210 */ /* 0x000fc60007f9e0ff */
[----:B------:R-:W-:Y:S01]  /*5a80*/  IMAD.X R156, R97, 0x1, R157, P5 ;  /* 0x00000001619c7824 */ /* 0x000fe200028e069d */
[----:B------:R-:W-:Y:S01]  /*5a90*/  F2FP.TF32.F32.PACK_B R25, R25 ;  /* 0x00000019ff19723e */ /* 0x000fe200024050ff */
[----:B------:R-:W-:Y:S01]  /*5aa0*/  IMAD.X R15, R7, 0x1, R97, P4 ;  /* 0x00000001070f7824 */ /* 0x000fe200020e0661 */
[----:B------:R-:W-:-:S03]  /*5ab0*/  LEA R6, P5, R20, R10, 0x2 ;  /* 0x0000000a14067211 */ /* 0x000fc600078a10ff */
[----:B------:R0:W-:Y:S01]  /*5ac0*/  @P2 STG.E desc[UR36][R8.64+0x4], R25 ;  /* 0x0000041908002986 */ /* 0x0001e2000c101924 */
[----:B------:R-:W-:Y:S01]  /*5ad0*/  LEA.HI.X R7, R20, R11, R156, 0x2, P5 ;  /* 0x0000000b14077211 */ /* 0x000fe200028f149c */
[----:B------:R-:W-:Y:S08]  /*5ae0*/  @!P3 BRA `(.L_x_157) ;  /* 0x000000000004b947 */ /* 0x000ff00003800000 */
[----:B------:R3:W5:Y:S02]  /*5af0*/  LDG.E.LTC128B R172, desc[UR36][R6.64] ;  /* 0x0000002406ac7981 */ /* 0x000764000c1e1920 */
.L_x_157:
[----:B------:R-:W-:Y:S05]  /*5b00*/  BSYNC B1 ;  /* 0x0000000000017941 */ /* 0x000fea0003800000 */
.L_x_156:
[----:B---3-5:R-:W-:Y:S01]  /*5b10*/  LOP3.LUT R6, R172, 0xffffe000, RZ, 0xc0, !PT ;  /* 0xffffe000ac067812 */ /* 0x028fe200078ec0ff */
[----:B------:R-:W-:Y:S01]  /*5b20*/  IMAD.WIDE.U32 R14, R23, R12, R14 ;  /* 0x0000000c170e7225 */ /* 0x000fe200078e000e */
[----:B------:R-:W-:Y:S01]  /*5b30*/  ISETP.GT.AND P2, PT, R0, 0x1, P1 ;  /* 0x000000010000780c */ /* 0x000fe20000f44270 */
[----:B------:R-:W-:Y:S02]  /*5b40*/  BSSY B1, `(.L_x_158) ;  /* 0x000000c000017945 */ /* 0x000fe40003800000 */
[----:B------:R-:W-:Y:S01]  /*5b50*/  FMUL R3, R6, R155 ;  /* 0x0000009b06037220 */ /* 0x000fe20000400000 */
[----:B------:R-:W-:Y:S01]  /*5b60*/  IADD3 R6, P4, R8, R165, RZ ;  /* 0x000000a508067210 */ /* 0x000fe20007f9e0ff */
[----:B------:R-:W-:Y:S01]  /*5b70*/  IMAD.IADD R13, R13, 0x1, R15 ;  /* 0x000000010d0d7824 */ /* 0x000fe200078e020f */
[----:B------:R-:W-:Y:S01]  /*5b80*/  LEA R10, P5, R14, R10, 0x2 ;  /* 0x0000000a0e0a7211 */ /* 0x000fe200078a10ff */
[----:B------:R-:W-:Y:S02]  /*5b90*/  FFMA R3, R26, R154, R3 ;  /* 0x0000009a1a037223 */ /* 0x000fe40000000003 */
[----:B------:R-:W-:Y:S01]  /*5ba0*/  IMAD.X R7, R9, 0x1, R167, P4 ;  /* 0x0000000109077824 */ /* 0x000fe200020e06a7 */
[----:B------:R-:W-:-:S02]  /*5bb0*/  LEA.HI.X R11, R14, R11, R13, 0x2, P5 ;  /* 0x0000000b0e0b7211 */ /* 0x000fc400028f140d */
[----:B------:R-:W-:-:S05]  /*5bc0*/  F2FP.TF32.F32.PACK_B R3, R3 ;  /* 0x00000003ff03723e */ /* 0x000fca00024050ff */
[----:B------:R3:W-:Y:S01]  /*5bd0*/  @P3 STG.E desc[UR36][R6.64], R3 ;  /* 0x0000000306003986 */ /* 0x0007e2000c101924 */
[----:B------:R-:W-:Y:S05]  /*5be0*/  @!P2 BRA `(.L_x_159) ;  /* 0x000000000004a947 */ /* 0x000fea0003800000 */
[----:B------:R0:W5:Y:S02]  /*5bf0*/  LDG.E.LTC128B R172, desc[UR36][R10.64+0x4] ;  /* 0x000004240aac7981 */ /* 0x000164000c1e1920 */
.L_x_159:
[----:B------:R-:W-:Y:S05]  /*5c00*/  BSYNC B1 ;  /* 0x0000000000017941 */ /* 0x000fea0003800000 */
.L_x_158:
[----:B-----5:R-:W-:Y:S01]  /*5c10*/  LOP3.LUT R12, R172, 0xffffe000, RZ, 0xc0, !PT ;  /* 0xffffe000ac0c7812 */ /* 0x020fe200078ec0ff */
[----:B------:R-:W-:Y:S01]  /*5c20*/  BSSY B1, `(.L_x_160) ;  /* 0x0000008000017945 */ /* 0x000fe20003800000 */
[----:B------:R-:W-:-:S03]  /*5c30*/  ISETP.GT.AND P3, PT, R0, 0x8, P0 ;  /* 0x000000080000780c */ /* 0x000fc60000764270 */
[----:B------:R-:W-:-:S04]  /*5c40*/  FMUL R12, R12, R155 ;  /* 0x0000009b0c0c7220 */ /* 0x000fc80000400000 */
[----:B------:R-:W-:-:S05]  /*5c50*/  FFMA R27, R27, R154, R12 ;  /* 0x0000009a1b1b7223 */ /* 0x000fca000000000c */
[----:B------:R-:W-:-:S05]  /*5c60*/  F2FP.TF32.F32.PACK_B R27, R27 ;  /* 0x0000001bff1b723e */ /* 0x000fca00024050ff */
[----:B------:R0:W-:Y:S01]  /*5c70*/  @P2 STG.E desc[UR36][R6.64+0x4], R27 ;  /* 0x0000041b06002986 */ /* 0x0001e2000c101924 */
[----:B------:R-:W-:Y:S05]  /*5c80*/  @!P3 BRA `(.L_x_161) ;  /* 0x000000000004b947 */ /* 0x000fea0003800000 */
[----:B------:R0:W5:Y:S02]  /*5c90*/  LDG.E.LTC128B R172, desc[UR36][R4.64+0x20] ;  /* 0x0000202404ac7981 */ /* 0x000164000c1e1920 */
.L_x_161:
[----:B------:R-:W-:Y:S05]  /*5ca0*/  BSYNC B1 ;  /* 0x0000000000017941 */ /* 0x000fea0003800000 */
.L_x_160:
[----:B0--3-5:R-:W-:Y:S01]  /*5cb0*/  LOP3.LUT R6, R172, 0xffffe000, RZ, 0xc0, !PT ;  /* 0xffffe000ac067812 */ /* 0x029fe200078ec0ff */
[----:B------:R-:W-:Y:S01]  /*5cc0*/  IMAD.MOV.U32 R7, RZ, RZ, R9 ;  /* 0x000000ffff077224 */ /* 0x000fe200078e0009 */
[----:B------:R-:W-:Y:S01]  /*5cd0*/  ISETP.GT.AND P2, PT, R0, 0x9, P0 ;  /* 0x000000090000780c */ /* 0x000fe20000744270 */
[----:B------:R-:W-:Y:S02]  /*5ce0*/  BSSY B1, `(.L_x_162) ;  /* 0x0000008000017945 */ /* 0x000fe40003800000 */
[----:B------:R-:W-:Y:S01]  /*5cf0*/  FMUL R3, R6, R155 ;  /* 0x0000009b06037220 */ /* 0x000fe20000400000 */
[----:B------:R-:W-:-:S03]  /*5d00*/  IMAD.MOV.U32 R6, RZ, RZ, R8 ;  /* 0x000000ffff067224 */ /* 0x000fc600078e0008 */
[----:B------:R-:W-:-:S05]  /*5d10*/  FFMA R3, R28, R154, R3 ;  /* 0x0000009a1c037223 */ /* 0x000fca0000000003 */
[----:B------:R-:W-:-:S05]  /*5d20*/  F2FP.TF32.F32.PACK_B R3, R3 ;  /* 0x00000003ff03723e */ /* 0x000fca00024050ff */
[----:B------:R0:W-:Y:S01]  /*5d30*/  @P3 STG.E desc[UR36][R6.64+0x20], R3 ;  /* 0x0000200306003986 */ /* 0x0001e2000c101924 */
[----:B------:R-:W-:Y:S05]  /*5d40*/  @!P2 BRA `(.L_x_163) ;  /* 0x000000000004a947 */ /* 0x000fea0003800000 */
[----:B------:R3:W5:Y:S02]  /*5d50*/  LDG.E.LTC128B R172, desc[UR36][R4.64+0x24] ;  /* 0x0000242404ac7981 */ /* 0x000764000c1e1920 */
.L_x_163:
[----:B------:R-:W-:Y:S05]  /*5d60*/  BSYNC B1 ;  /* 0x0000000000017941 */ /* 0x000fea0003800000 */
.L_x_162:
        /* <DEDUP_REMOVED lines=9> */
.L_x_165:
[----:B------:R-:W-:Y:S05]  /*5e00*/  BSYNC B1 ;  /* 0x0000000000017941 */ /* 0x000fea0003800000 */
.L_x_164:
[----:B-----5:R-:W-:Y:S01]  /*5e10*/  LOP3.LUT R12, R172, 0xffffe000, RZ, 0xc0, !PT ;  /* 0xffffe000ac0c7812 */ /* 0x020fe200078ec0ff */
[----:B------:R-:W-:Y:S01]  /*5e20*/  BSSY B1, `(.L_x_166) ;  /* 0x000000a000017945 */ /* 0x000fe20003800000 */
[----:B------:R-:W-:Y:S02]  /*5e30*/  IADD3 R8, P3, R165, R8, RZ ;  /* 0x00000008a5087210 */ /* 0x000fe40007f7e0ff */
[----:B------:R-:W-:Y:S01]  /*5e40*/  ISETP.GT.AND P2, PT, R0, 0x9, P1 ;  /* 0x000000090000780c */ /* 0x000fe20000f44270 */
[----:B0-----:R-:W-:Y:S02]  /*5e50*/  FMUL R3, R12, R155 ;  /* 0x0000009b0c037220 */ /* 0x001fe40000400000 */
[----:B------:R-:W-:Y:S02]  /*5e60*/  IMAD.X R9, R167, 0x1, R9, P3 ;  /* 0x00000001a7097824 */ /* 0x000fe400018e0609 */
[----:B------:R-:W-:-:S05]  /*5e70*/  FFMA R3, R30, R154, R3 ;  /* 0x0000009a1e037223 */ /* 0x000fca0000000003 */
[----:B------:R-:W-:-:S05]  /*5e80*/  F2FP.TF32.F32.PACK_B R3, R3 ;  /* 0x00000003ff03723e */ /* 0x000fca00024050ff */
[----:B------:R0:W-:Y:S01]  /*5e90*/  @P4 STG.E desc[UR36][R8.64+0x20], R3 ;  /* 0x0000200308004986 */ /* 0x0001e2000c101924 */
[----:B------:R-:W-:Y:S05]  /*5ea0*/  @!P2 BRA `(.L_x_167) ;  /* 0x000000000004a947 */ /* 0x000fea0003800000 */
[----:B------:R0:W5:Y:S02]  /*5eb0*/  LDG.E.LTC128B R172, desc[UR36][R10.64+0x24] ;  /* 0x000024240aac7981 */ /* 0x000164000c1e1920 */
.L_x_167:
[----:B------:R-:W-:Y:S05]  /*5ec0*/  BSYNC B1 ;  /* 0x0000000000017941 */ /* 0x000fea0003800000 */
.L_x_166:
[----:B0----5:R-:W-:Y:S01]  /*5ed0*/  LOP3.LUT R8, R172, 0xffffe000, RZ, 0xc0, !PT ;  /* 0xffffe000ac087812 */ /* 0x021fe200078ec0ff */
[----:B------:R-:W-:Y:S01]  /*5ee0*/  BSSY B1, `(.L_x_168) ;  /* 0x000000a000017945 */ /* 0x000fe20003800000 */
[----:B------:R-:W-:-:S03]  /*5ef0*/  ISETP.GT.AND P3, PT, R0, 0x10, P0 ;  /* 0x000000100000780c */ /* 0x000fc60000764270 */
[----:B------:R-:W-:Y:S01]  /*5f00*/  FMUL R12, R8, R155 ;  /* 0x0000009b080c7220 */ /* 0x000fe20000400000 */
[----:B------:R-:W-:-:S03]  /*5f10*/  IADD3 R8, P4, P5, R165, R158, R93 ;  /* 0x0000009ea5087210 */ /* 0x000fc60007d9e05d */
[----:B------:R-:W-:Y:S01]  /*5f20*/  FFMA R31, R31, R154, R12 ;  /* 0x0000009a1f1f7223 */ /* 0x000fe2000000000c */
[----:B------:R-:W-:-:S04]  /*5f30*/  IADD3.X R9, R167, R159, R95, P4, P5 ;  /* 0x0000009fa7097210 */ /* 0x000fc800027ea45f */
[----:B------:R-:W-:-:S05]  /*5f40*/  F2FP.TF32.F32.PACK_B R31, R31 ;  /* 0x0000001fff1f723e */ /* 0x000fca00024050ff */
[----:B------:R0:W-:Y:S01]  /*5f50*/  @P2 STG.E desc[UR36][R8.64+0x24], R31 ;  /* 0x0000241f08002986 */ /* 0x0001e2000c101924 */
[----:B------:R-:W-:Y:S05]  /*5f60*/  @!P3 BRA `(.L_x_169) ;  /* 0x000000000004b947 */ /* 0x000fea0003800000 */
[----:B------:R0:W5:Y:S02]  /*5f70*/  LDG.E.LTC128B R172, desc[UR36][R4.64+0x40] ;  /* 0x0000402404ac7981 */ /* 0x000164000c1e1920 */
.L_x_169:
[----:B------:R-:W-:Y:S05]  /*5f80*/  BSYNC B1 ;  /* 0x0000000000017941 */ /* 0x000fea0003800000 */
.L_x_168:
        /* <DEDUP_REMOVED lines=9> */
.L_x_171:
[----:B------:R-:W-:Y:S05]  /*6020*/  BSYNC B1 ;  /* 0x0000000000017941 */ /* 0x000fea0003800000 */
.L_x_170:
        /* <DEDUP_REMOVED lines=9> */
.L_x_173:
[----:B------:R-:W-:Y:S05]  /*60c0*/  BSYNC B1 ;  /* 0x0000000000017941 */ /* 0x000fea0003800000 */
.L_x_172:
[----:B-----5:R-:W-:Y:S01]  /*60d0*/  LOP3.LUT R12, R172, 0xffffe000, RZ, 0xc0, !PT ;  /* 0xffffe000ac0c7812 */ /* 0x020fe200078ec0ff */
[----:B------:R-:W-:Y:S01]  /*60e0*/  BSSY B1, `(.L_x_174) ;  /* 0x0000008000017945 */ /* 0x000fe20003800000 */
[----:B------:R-:W-:-:S03]  /*60f0*/  ISETP.GT.AND P2, PT, R0, 0x11, P1 ;  /* 0x000000110000780c */ /* 0x000fc60000f44270 */
[----:B0-----:R-:W-:-:S04]  /*6100*/  FMUL R3, R12, R155 ;  /* 0x0000009b0c037220 */ /* 0x001fc80000400000 */
[----:B------:R-:W-:-:S05]  /*6110*/  FFMA R3, R34, R154, R3 ;  /* 0x0000009a22037223 */ /* 0x000fca0000000003 */
[----:B------:R-:W-:-:S05]  /*6120*/  F2FP.TF32.F32.PACK_B R3, R3 ;  /* 0x00000003ff03723e */ /* 0x000fca00024050ff */
[----:B------:R0:W-:Y:S01]  /*6130*/  @P3 STG.E desc[UR36][R8.64+0x40], R3 ;  /* 0x0000400308003986 */ /* 0x0001e2000c101924 */
[----:B------:R-:W-:Y:S05]  /*6140*/  @!P2 BRA `(.L_x_175) ;  /* 0x000000000004a947 */ /* 0x000fea0003800000 */
[----:B------:R0:W5:Y:S02]  /*6150*/  LDG.E.LTC128B R172, desc[UR36][R10.64+0x44] ;  /* 0x000044240aac7981 */ /* 0x000164000c1e1920 */
.L_x_175:
[----:B------:R-:W-:Y:S05]  /*6160*/  BSYNC B1 ;  /* 0x0000000000017941 */ /* 0x000fea0003800000 */
.L_x_174:
        /* <DEDUP_REMOVED lines=9> */
.L_x_177:
[----:B------:R-:W-:Y:S05]  /*6200*/  BSYNC B1 ;  /* 0x0000000000017941 */ /* 0x000fea0003800000 */
.L_x_176:
        /* <DEDUP_REMOVED lines=9> */
.L_x_179:
[----:B------:R-:W-:Y:S05]  /*62a0*/  BSYNC B1 ;  /* 0x0000000000017941 */ /* 0x000fea0003800000 */
.L_x_178:
        /* <DEDUP_REMOVED lines=9> */
.L_x_181:
[----:B------:R-:W-:Y:S05]  /*6340*/  BSYNC B1 ;  /* 0x0000000000017941 */ /* 0x000fea0003800000 */
.L_x_180:
        /* <DEDUP_REMOVED lines=9> */
.L_x_183:
[----:B------:R-:W-:Y:S05]  /*63e0*/  BSYNC B1 ;  /* 0x0000000000017941 */ /* 0x000fea0003800000 */
.L_x_182:
        /* <DEDUP_REMOVED lines=9> */
.L_x_185:
[----:B------:R-:W-:Y:S05]  /*6480*/  BSYNC B1 ;  /* 0x0000000000017941 */ /* 0x000fea0003800000 */
.L_x_184:
        /* <DEDUP_REMOVED lines=9> */
.L_x_187:
[----:B------:R-:W-:Y:S05]  /*6520*/  BSYNC B1 ;  /* 0x0000000000017941 */ /* 0x000fea0003800000 */
.L_x_186:
        /* <DEDUP_REMOVED lines=9> */
.L_x_189:
[----:B------:R-:W-:Y:S05]  /*65c0*/  BSYNC B1 ;  /* 0x0000000000017941 */ /* 0x000fea0003800000 */
.L_x_188:
        /* <DEDUP_REMOVED lines=9> */
.L_x_191:
[----:B------:R-:W-:Y:S05]  /*6660*/  BSYNC B1 ;  /* 0x0000000000017941 */ /* 0x000fea0003800000 */
.L_x_190:
        /* <DEDUP_REMOVED lines=9> */
.L_x_193:
[----:B------:R-:W-:Y:S05]  /*6700*/  BSYNC B1 ;  /* 0x0000000000017941 */ /* 0x000fea0003800000 */
.L_x_192:
        /* <DEDUP_REMOVED lines=9> */
.L_x_195:
[----:B------:R-:W-:Y:S05]  /*67a0*/  BSYNC B1 ;  /* 0x0000000000017941 */ /* 0x000fea0003800000 */
.L_x_194:
        /* <DEDUP_REMOVED lines=9> */
.L_x_197:
[----:B------:R-:W-:Y:S05]  /*6840*/  BSYNC B1 ;  /* 0x0000000000017941 */ /* 0x000fea0003800000 */
.L_x_196:
        /* <DEDUP_REMOVED lines=9> */
.L_x_199:
[----:B------:R-:W-:Y:S05]  /*68e0*/  BSYNC B1 ;  /* 0x0000000000017941 */ /* 0x000fea0003800000 */
.L_x_198:
        /* <DEDUP_REMOVED lines=9> */
.L_x_201:
[----:B------:R-:W-:Y:S05]  /*6980*/  BSYNC B1 ;  /* 0x0000000000017941 */ /* 0x000fea0003800000 */
.L_x_200:
        /* <DEDUP_REMOVED lines=9> */
.L_x_203:
[----:B------:R-:W-:Y:S05]  /*6a20*/  BSYNC B1 ;  /* 0x0000000000017941 */ /* 0x000fea0003800000 */
.L_x_202:
        /* <DEDUP_REMOVED lines=9> */
.L_x_205:
[----:B------:R-:W-:Y:S05]  /*6ac0*/  BSYNC B1 ;  /* 0x0000000000017941 */ /* 0x000fea0003800000 */
.L_x_204:
        /* <DEDUP_REMOVED lines=9> */
.L_x_207:
[----:B------:R-:W-:Y:S05]  /*6b60*/  BSYNC B1 ;  /* 0x0000000000017941 */ /* 0x000fea0003800000 */
.L_x_206:
        /* <DEDUP_REMOVED lines=9> */
.L_x_209:
[----:B------:R-:W-:Y:S05]  /*6c00*/  BSYNC B1 ;  /* 0x0000000000017941 */ /* 0x000fea0003800000 */
.L_x_208:
        /* <DEDUP_REMOVED lines=9> */
.L_x_211:
[----:B------:R-:W-:Y:S05]  /*6ca0*/  BSYNC B1 ;  /* 0x0000000000017941 */ /* 0x000fea0003800000 */
.L_x_210:
        /* <DEDUP_REMOVED lines=9> */
.L_x_213:
[----:B------:R-:W-:Y:S05]  /*6d40*/  BSYNC B1 ;  /* 0x0000000000017941 */ /* 0x000fea0003800000 */
.L_x_212:
        /* <DEDUP_REMOVED lines=9> */
.L_x_215:
[----:B------:R-:W-:Y:S05]  /*6de0*/  BSYNC B1 ;  /* 0x0000000000017941 */ /* 0x000fea0003800000 */
.L_x_214:
        /* <DEDUP_REMOVED lines=9> */
.L_x_217:
[----:B------:R-:W-:Y:S05]  /*6e80*/  BSYNC B1 ;  /* 0x0000000000017941 */ /* 0x000fea0003800000 */
.L_x_216:
        /* <DEDUP_REMOVED lines=9> */
.L_x_219:
[----:B------:R-:W-:Y:S05]  /*6f20*/  BSYNC B1 ;  /* 0x0000000000017941 */ /* 0x000fea0003800000 */
.L_x_218:
        /* <DEDUP_REMOVED lines=9> */
.L_x_221:
[----:B------:R-:W-:Y:S05]  /*6fc0*/  BSYNC B1 ;  /* 0x0000000000017941 */ /* 0x000fea0003800000 */
.L_x_220:
        /* <DEDUP_REMOVED lines=9> */
.L_x_223:
[----:B------:R-:W-:Y:S05]  /*7060*/  BSYNC B1 ;  /* 0x0000000000017941 */ /* 0x000fea0003800000 */
.L_x_222:
        /* <DEDUP_REMOVED lines=9> */
.L_x_225:
[----:B------:R-:W-:Y:S05]  /*7100*/  BSYNC B1 ;  /* 0x0000000000017941 */ /* 0x000fea0003800000 */
.L_x_224:
        /* <DEDUP_REMOVED lines=9> */
.L_x_227:
[----:B------:R-:W-:Y:S05]  /*71a0*/  BSYNC B1 ;  /* 0x0000000000017941 */ /* 0x000fea0003800000 */
.L_x_226:
        /* <DEDUP_REMOVED lines=9> */
.L_x_229:
[----:B------:R-:W-:Y:S05]  /*7240*/  BSYNC B1 ;  /* 0x0000000000017941 */ /* 0x000fea0003800000 */
.L_x_228:
        /* <DEDUP_REMOVED lines=9> */
.L_x_231:
[----:B------:R-:W-:Y:S05]  /*72e0*/  BSYNC B1 ;  /* 0x0000000000017941 */ /* 0x000fea0003800000 */
.L_x_230:
        /* <DEDUP_REMOVED lines=9> */
.L_x_233:
[----:B------:R-:W-:Y:S05]  /*7380*/  BSYNC B1 ;  /* 0x0000000000017941 */ /* 0x000fea0003800000 */
.L_x_232:
        /* <DEDUP_REMOVED lines=9> */
.L_x_235:
[----:B------:R-:W-:Y:S05]  /*7420*/  BSYNC B1 ;  /* 0x0000000000017941 */ /* 0x000fea0003800000 */
.L_x_234:
        /* <DEDUP_REMOVED lines=9> */
.L_x_237:
[----:B------:R-:W-:Y:S05]  /*74c0*/  BSYNC B1 ;  /* 0x0000000000017941 */ /* 0x000fea0003800000 */
.L_x_236:
        /* <DEDUP_REMOVED lines=9> */
.L_x_239:
[----:B------:R-:W-:Y:S05]  /*7560*/  BSYNC B1 ;  /* 0x0000000000017941 */ /* 0x000fea0003800000 */
.L_x_238:
        /* <DEDUP_REMOVED lines=9> */
.L_x_241:
[----:B------:R-:W-:Y:S05]  /*7600*/  BSYNC B1 ;  /* 0x0000000000017941 */ /* 0x000fea0003800000 */
.L_x_240:
        /* <DEDUP_REMOVED lines=9> */
.L_x_243:
[----:B------:R-:W-:Y:S05]  /*76a0*/  BSYNC B1 ;  /* 0x0000000000017941 */ /* 0x000fea0003800000 */
.L_x_242:
        /* <DEDUP_REMOVED lines=9> */
.L_x_245:
[----:B------:R-:W-:Y:S05]  /*7740*/  BSYNC B1 ;  /* 0x0000000000017941 */ /* 0x000fea0003800000 */
.L_x_244:
        /* <DEDUP_REMOVED lines=9> */
.L_x_247:
[----:B------:R-:W-:Y:S05]  /*77e0*/  BSYNC B1 ;  /* 0x0000000000017941 */ /* 0x000fea0003800000 */
.L_x_246:
        /* <DEDUP_REMOVED lines=9> */
.L_x_249:
[----:B------:R-:W-:Y:S05]  /*7880*/  BSYNC B1 ;  /* 0x0000000000017941 */ /* 0x000fea0003800000 */
.L_x_248:
        /* <DEDUP_REMOVED lines=9> */
.L_x_251:
[----:B------:R-:W-:Y:S05]  /*7920*/  BSYNC B1 ;  /* 0x0000000000017941 */ /* 0x000fea0003800000 */
.L_x_250:
        /* <DEDUP_REMOVED lines=9> */
.L_x_253:
[----:B------:R-:W-:Y:S05]  /*79c0*/  BSYNC B1 ;  /* 0x0000000000017941 */ /* 0x000fea0003800000 */
.L_x_252:
        /* <DEDUP_REMOVED lines=9> */
.L_x_255:
[----:B------:R-:W-:Y:S05]  /*7a60*/  BSYNC B1 ;  /* 0x0000000000017941 */ /* 0x000fea0003800000 */
.L_x_254:
        /* <DEDUP_REMOVED lines=9> */
.L_x_257:
[----:B------:R-:W-:Y:S05]  /*7b00*/  BSYNC B1 ;  /* 0x0000000000017941 */ /* 0x000fea0003800000 */
.L_x_256:
        /* <DEDUP_REMOVED lines=9> */
.L_x_259:
[----:B------:R-:W-:Y:S05]  /*7ba0*/  BSYNC B1 ;  /* 0x0000000000017941 */ /* 0x000fea0003800000 */
.L_x_258:
        /* <DEDUP_REMOVED lines=9> */
.L_x_261:
[----:B------:R-:W-:Y:S05]  /*7c40*/  BSYNC B1 ;  /* 0x0000000000017941 */ /* 0x000fea0003800000 */
.L_x_260:
        /* <DEDUP_REMOVED lines=9> */
.L_x_263:
[----:B------:R-:W-:Y:S05]  /*7ce0*/  BSYNC B1 ;  /* 0x0000000000017941 */ /* 0x000fea0003800000 */
.L_x_262:
        /* <DEDUP_REMOVED lines=9> */
.L_x_265:
[----:B------:R-:W-:Y:S05]  /*7d80*/  BSYNC B1 ;  /* 0x0000000000017941 */ /* 0x000fea0003800000 */
.L_x_264:
        /* <DEDUP_REMOVED lines=9> */
.L_x_267:
[----:B------:R-:W-:Y:S05]  /*7e20*/  BSYNC B1 ;  /* 0x0000000000017941 */ /* 0x000fea0003800000 */
.L_x_266:
        /* <DEDUP_REMOVED lines=9> */
.L_x_269:
[----:B------:R-:W-:Y:S05]  /*7ec0*/  BSYNC B1 ;  /* 0x0000000000017941 */ /* 0x000fea0003800000 */
.L_x_268:
        /* <DEDUP_REMOVED lines=9> */
.L_x_271:
[----:B------:R-:W-:Y:S05]  /*7f60*/  BSYNC B1 ;  /* 0x0000000000017941 */ /* 0x000fea0003800000 */
.L_x_270:
        /* <DEDUP_REMOVED lines=9> */
.L_x_273:
[----:B------:R-:W-:Y:S05]  /*8000*/  BSYNC B1 ;  /* 0x0000000000017941 */ /* 0x000fea0003800000 */
.L_x_272:
        /* <DEDUP_REMOVED lines=9> */
.L_x_275:
[----:B------:R-:W-:Y:S05]  /*80a0*/  BSYNC B1 ;  /* 0x0000000000017941 */ /* 0x000fea0003800000 */
.L_x_274:
[----:B0-23-5:R-:W-:Y:S01]  /*80b0*/  LOP3.LUT R4, R172, 0xffffe000, RZ, 0xc0, !PT ;  /* 0xffffe000ac047812 */ /* 0x02dfe200078ec0ff */
        /* <DEDUP_REMOVED lines=8> */
.L_x_277:
[----:B------:R-:W-:Y:S05]  /*8140*/  BSYNC B1 ;  /* 0x0000000000017941 */ /* 0x000fea0003800000 */
.L_x_276:
[----:B-----5:R-:W-:Y:S01]  /*8150*/  LOP3.LUT R4, R172, 0xffffe000, RZ, 0xc0, !PT ;  /* 0xffffe000ac047812 */ /* 0x020fe200078ec0ff */
[----:B------:R-:W-:Y:S01]  /*8160*/  @P2 IMAD.MOV.U32 R5, RZ, RZ, R9 ;  /* 0x000000ffff052224 */ /* 0x000fe200078e0009 */
[----:B------:R-:W-:Y:S01]  /*8170*/  ISETP.GT.AND P1, PT, R0, 0x79, P1 ;  /* 0x000000790000780c */ /* 0x000fe20000f24270 */
[----:B------:R-:W-:Y:S02]  /*8180*/  BSSY B1, `(.L_x_278) ;  /* 0x0000008000017945 */ /* 0x000fe40003800000 */
[----:B------:R-:W-:Y:S01]  /*8190*/  FMUL R3, R4, R155 ;  /* 0x0000009b04037220 */ /* 0x000fe20000400000 */
[----:B------:R-:W-:-:S03]  /*81a0*/  @P2 IMAD.MOV.U32 R4, RZ, RZ, R8 ;  /* 0x000000ffff042224 */ /* 0x000fc600078e0008 */
[----:B------:R-:W-:-:S05]  /*81b0*/  FFMA R3, R86, R154, R3 ;  /* 0x0000009a56037223 */ /* 0x000fca0000000003 */
[----:B------:R-:W-:-:S05]  /*81c0*/  F2FP.TF32.F32.PACK_B R3, R3 ;  /* 0x00000003ff03723e */ /* 0x000fca00024050ff */
[----:B------:R3:W-:Y:S01]  /*81d0*/  @P2 STG.E desc[UR36][R4.64+0x1e0], R3 ;  /* 0x0001e00304002986 */ /* 0x0007e2000c101924 */
[----:B------:R-:W-:Y:S05]  /*81e0*/  @!P1 BRA `(.L_x_279) ;  /* 0x0000000000049947 */ /* 0x000fea0003800000 */
[----:B------:R0:W5:Y:S02]  /*81f0*/  LDG.E.LTC128B R172, desc[UR36][R10.64+0x1e4] ;  /* 0x0001e4240aac7981 */ /* 0x000164000c1e1920 */
.L_x_279:
[----:B------:R-:W-:Y:S05]  /*8200*/  BSYNC B1 ;  /* 0x0000000000017941 */ /* 0x000fea0003800000 */
.L_x_278:
[----:B------:R-:W-:Y:S05]  /*8210*/  @!P1 BRA `(.L_x_280) ;  /* 0x00000024003c9947 */ /* 0x000fea0003800000 */
[----:B-----5:R-:W-:-:S05]  /*8220*/  LOP3.LUT R172, R172, 0xffffe000, RZ, 0xc0, !PT ;  /* 0xffffe000acac7812 */ /* 0x020fca00078ec0ff */
[----:B------:R-:W-:-:S04]  /*8230*/  FMUL R172, R172, R155 ;  /* 0x0000009bacac7220 */ /* 0x000fc80000400000 */
[----:B------:R-:W-:-:S05]  /*8240*/  FFMA R87, R87, R154, R172 ;  /* 0x0000009a57577223 */ /* 0x000fca00000000ac */
[----:B------:R-:W-:-:S05]  /*8250*/  F2FP.TF32.F32.PACK_B R87, R87 ;  /* 0x00000057ff57723e */ /* 0x000fca00024050ff */
[----:B------:R0:W-:Y:S01]  /*8260*/  STG.E desc[UR36][R8.64+0x1e4], R87 ;  /* 0x0001e45708007986 */ /* 0x0001e2000c101924 */
[----:B------:R-:W-:Y:S05]  /*8270*/  BRA `(.L_x_280) ;  /* 0x0000002400247947 */ /* 0x000fea0003800000 */
.L_x_29:
[----:B------:R-:W-:Y:S01]  /*8280*/  ULDC.64 UR4, c[0x0][0x5c0] ;  /* 0x0001700000047ab9 */ /* 0x000fe20000000a00 */
[-C--:B------:R-:W-:Y:S01]  /*8290*/  FMUL R15, R88, R154.reuse ;  /* 0x0000009a580f7220 */ /* 0x080fe20000400000 */
[----:B------:R-:W-:Y:S01]  /*82a0*/  LEA R6, P0, R168, UR4, 0x2 ;  /* 0x00000004a8067c11 */ /* 0x000fe2000f8010ff */
[----:B------:R-:W-:Y:S01]  /*82b0*/  IMAD.SHL.U32 R11, R4, 0x20, RZ ;  /* 0x00000020040b7824 */ /* 0x000fe200078e00ff */
[----:B------:R-:W-:Y:S01]  /*82c0*/  ISETP.GT.AND P5, PT, R0, 0x1, P3 ;  /* 0x000000010000780c */ /* 0x000fe20001fa4270 */
[-C--:B------:R-:W-:Y:S01]  /*82d0*/  FMUL R89, R89, R154.reuse ;  /* 0x0000009a59597220 */ /* 0x080fe20000400000 */
[----:B------:R-:W-:Y:S01]  /*82e0*/  LEA.HI.X R7, R168, UR5, R171, 0x2, P0 ;  /* 0x00000005a8077c11 */ /* 0x000fe200080f14ab */
[-C--:B------:R-:W-:Y:S01]  /*82f0*/  FMUL R21, R90, R154.reuse ;  /* 0x0000009a5a157220 */ /* 0x080fe20000400000 */
[----:B------:R-:W-:Y:S01]  /*8300*/  ISETP.GT.AND P0, PT, R3, 0x8, PT ;  /* 0x000000080300780c */ /* 0x000fe20003f04270 */
[-C--:B------:R-:W-:Y:S01]  /*8310*/  FMUL R91, R91, R154.reuse ;  /* 0x0000009a5b5b7220 */ /* 0x080fe20000400000 */
[----:B------:R-:W-:Y:S01]  /*8320*/  F2FP.TF32.F32.PACK_B R15, R15 ;  /* 0x0000000fff0f723e */ /* 0x000fe200024050ff */
[-C--:B------:R-:W-:Y:S01]  /*8330*/  FMUL R93, R93, R154.reuse ;  /* 0x0000009a5d5d7220 */ /* 0x080fe20000400000 */
[----:B------:R-:W-:Y:S01]  /*8340*/  ISETP.GT.AND P1, PT, R0, RZ, P0 ;  /* 0x000000ff0000720c */ /* 0x000fe20000724270 */
[-C--:B------:R-:W-:Y:S01]  /*8350*/  FMUL R23, R94, R154.reuse ;  /* 0x0000009a5e177220 */ /* 0x080fe20000400000 */
[----:B------:R-:W-:Y:S01]  /*8360*/  ISETP.GT.AND P4, PT, R0, 0x1, P0 ;  /* 0x000000010000780c */ /* 0x000fe20000784270 */
[----:B------:R0:W-:Y:S01]  /*8370*/  @P2 STG.E desc[UR36][R6.64], R15 ;  /* 0x0000000f06002986 */ /* 0x0001e2000c101924 */
[----:B------:R-:W-:Y:S01]  /*8380*/  SHF.L.U64.HI R9, R4, 0x5, R5 ;  /* 0x0000000504097819 */ /* 0x000fe20000010205 */
[----:B------:R-:W-:Y:S01]  /*8390*/  FMUL R95, R95, R154 ;  /* 0x0000009a5f5f7220 */ /* 0x000fe20000400000 */
[----:B------:R-:W-:Y:S01]  /*83a0*/  IADD3 R12, P2, R11, R6, RZ ;  /* 0x000000060b0c7210 */ /* 0x000fe20007f5e0ff */
[-C--:B------:R-:W-:Y:S01]  /*83b0*/  FMUL R97, R97, R154.reuse ;  /* 0x0000009a61617220 */ /* 0x080fe20000400000 */
[----:B------:R-:W-:Y:S01]  /*83c0*/  F2FP.TF32.F32.PACK_B R89, R89 ;  /* 0x00000059ff59723e */ /* 0x000fe200024050ff */
[-C--:B------:R-:W-:Y:S01]  /*83d0*/  FMUL R99, R99, R154.reuse ;  /* 0x0000009a63637220 */ /* 0x080fe20000400000 */
[----:B------:R-:W-:Y:S01]  /*83e0*/  F2FP.TF32.F32.PACK_B R21, R21 ;  /* 0x00000015ff15723e */ /* 0x000fe200024050ff */
[----:B------:R-:W-:Y:S01]  /*83f0*/  IMAD.X R13, R9, 0x1, R7, P2 ;  /* 0x00000001090d7824 */ /* 0x000fe200010e0607 */
[----:B------:R-:W-:Y:S01]  /*8400*/  F2FP.TF32.F32.PACK_B R91, R91 ;  /* 0x0000005bff5b723e */ /* 0x000fe200024050ff */
[----:B------:R-:W-:Y:S01]  /*8410*/  @P5 STG.E desc[UR36][R6.64+0x4], R89 ;  /* 0x0000045906005986 */ /* 0x000fe2000c101924 */
[----:B------:R-:W-:Y:S01]  /*8420*/  ISETP.GT.AND P5, PT, R0, 0x8, P3 ;  /* 0x000000080000780c */ /* 0x000fe20001fa4270 */
[-C--:B0-----:R-:W-:Y:S01]  /*8430*/  FMUL R15, R92, R154.reuse ;  /* 0x0000009a5c0f7220 */ /* 0x081fe20000400000 */
[C---:B------:R-:W-:Y:S01]  /*8440*/  ISETP.GT.AND P2, PT, R0.reuse, 0x9, P3 ;  /* 0x000000090000780c */ /* 0x040fe20001f44270 */
[----:B------:R0:W-:Y:S01]  /*8450*/  @P1 STG.E desc[UR36][R12.64], R21 ;  /* 0x000000150c001986 */ /* 0x0001e2000c101924 */
[C---:B------:R-:W-:Y:S01]  /*8460*/  ISETP.GT.AND P1, PT, R0.reuse, 0x8, P0 ;  /* 0x000000080000780c */ /* 0x040fe20000724270 */
[-C--:B------:R-:W-:Y:S01]  /*8470*/  FMUL R101, R101, R154.reuse ;  /* 0x0000009a65657220 */ /* 0x080fe20000400000 */
[----:B------:R-:W-:Y:S01]  /*8480*/  F2FP.TF32.F32.PACK_B R15, R15 ;  /* 0x0000000fff0f723e */ /* 0x000fe200024050ff */
[----:B------:R-:W-:Y:S01]  /*8490*/  @P4 STG.E desc[UR36][R12.64+0x4], R91 ;  /* 0x0000045b0c004986 */ /* 0x000fe2000c101924 */
[----:B------:R-:W-:Y:S01]  /*84a0*/  ISETP.GT.AND P4, PT, R0, 0x9, P0 ;  /* 0x000000090000780c */ /* 0x000fe20000784270 */
[-C--:B------:R-:W-:Y:S01]  /*84b0*/  FMUL R103, R103, R154.reuse ;  /* 0x0000009a67677220 */ /* 0x080fe20000400000 */
[----:B------:R-:W-:Y:S01]  /*84c0*/  F2FP.TF32.F32.PACK_B R93, R93 ;  /* 0x0000005dff5d723e */ /* 0x000fe200024050ff */
[-C--:B------:R-:W-:Y:S01]  /*84d0*/  FMUL R105, R105, R154.reuse ;  /* 0x0000009a69697220 */ /* 0x080fe20000400000 */
[----:B------:R-:W-:Y:S01]  /*84e0*/  F2FP.TF32.F32.PACK_B R23, R23 ;  /* 0x00000017ff17723e */ /* 0x000fe200024050ff */
[----:B------:R1:W-:Y:S01]  /*84f0*/  @P5 STG.E desc[UR36][R6.64+0x20], R15 ;  /* 0x0000200f06005986 */ /* 0x0003e2000c101924 */
[----:B------:R-:W-:Y:S01]  /*8500*/  F2FP.TF32.F32.PACK_B R95, R95 ;  /* 0x0000005fff5f723e */ /* 0x000fe200024050ff */
[-C--:B0-----:R-:W-:Y:S01]  /*8510*/  FMUL R21, R96, R154.reuse ;  /* 0x0000009a60157220 */ /* 0x081fe20000400000 */
[C---:B------:R-:W-:Y:S01]  /*8520*/  ISETP.GT.AND P5, PT, R0.reuse, 0x10, P3 ;  /* 0x000000100000780c */ /* 0x040fe20001fa4270 */
[----:B------:R-:W-:Y:S01]  /*8530*/  @P2 STG.E desc[UR36][R6.64+0x24], R93 ;  /* 0x0000245d06002986 */ /* 0x000fe2000c101924 */
[C---:B------:R-:W-:Y:S01]  /*8540*/  ISETP.GT.AND P2, PT, R0.reuse, 0x11, P3 ;  /* 0x000000110000780c */ /* 0x040fe20001f44270 */
[-C--:B------:R-:W-:Y:S01]  /*8550*/  FMUL R107, R107, R154.reuse ;  /* 0x0000009a6b6b7220 */ /* 0x080fe20000400000 */
[----:B------:R-:W-:Y:S01]  /*8560*/  F2FP.TF32.F32.PACK_B R21, R21 ;  /* 0x00000015ff15723e */ /* 0x000fe200024050ff */
[----:B------:R0:W-:Y:S01]  /*8570*/  @P1 STG.E desc[UR36][R12.64+0x20], R23 ;  /* 0x000020170c001986 */ /* 0x0001e2000c101924 */
[C---:B------:R-:W-:Y:S01]  /*8580*/  ISETP.GT.AND P1, PT, R0.reuse, 0x10, P0 ;  /* 0x000000100000780c */ /* 0x040fe20000724270 */
[-C--:B------:R-:W-:Y:S01]  /*8590*/  FMUL R109, R109, R154.reuse ;  /* 0x0000009a6d6d7220 */ /* 0x080fe20000400000 */
[----:B------:R-:W-:Y:S01]  /*85a0*/  F2FP.TF32.F32.PACK_B R97, R97 ;  /* 0x00000061ff61723e */ /* 0x000fe200024050ff */
[----:B------:R-:W-:Y:S01]  /*85b0*/  @P4 STG.E desc[UR36][R12.64+0x24], R95 ;  /* 0x0000245f0c004986 */ /* 0x000fe2000c101924 */
[----:B------:R-:W-:Y:S01]  /*85c0*/  ISETP.GT.AND P4, PT, R0, 0x11, P0 ;  /* 0x000000110000780c */ /* 0x000fe20000784270 */
[-C--:B-1----:R-:W-:Y:S01]  /*85d0*/  FMUL R15, R98, R154.reuse ;  /* 0x0000009a620f7220 */ /* 0x082fe20000400000 */
[----:B------:R-:W-:Y:S01]  /*85e0*/  F2FP.TF32.F32.PACK_B R99, R99 ;  /* 0x00000063ff63723e */ /* 0x000fe200024050ff */
[----:B------:R1:W-:Y:S01]  /*85f0*/  @P5 STG.E desc[UR36][R6.64+0x40], R21 ;  /* 0x0000401506005986 */ /* 0x0003e2000c101924 */
[C---:B------:R-:W-:Y:S01]  /*8600*/  ISETP.GT.AND P5, PT, R0.reuse, 0x18, P3 ;  /* 0x000000180000780c */ /* 0x040fe20001fa4270 */
[-C--:B------:R-:W-:Y:S01]  /*8610*/  FMUL R111, R111, R154.reuse ;  /* 0x0000009a6f6f7220 */ /* 0x080fe20000400000 */
[----:B------:R-:W-:Y:S01]  /*8620*/  F2FP.TF32.F32.PACK_B R15, R15 ;  /* 0x0000000fff0f723e */ /* 0x000fe200024050ff */
[----:B------:R-:W-:Y:S01]  /*8630*/  @P2 STG.E desc[UR36][R6.64+0x44], R97 ;  /* 0x0000446106002986 */ /* 0x000fe2000c101924 */
[----:B------:R-:W-:Y:S01]  /*8640*/  ISETP.GT.AND P2, PT, R0, 0x19, P3 ;  /* 0x000000190000780c */ /* 0x000fe20001f44270 */
[-C--:B0-----:R-:W-:Y:S01]  /*8650*/  FMUL R23, R100, R154.reuse ;  /* 0x0000009a64177220 */ /* 0x081fe20000400000 */
        /* <DEDUP_REMOVED lines=177> */
[----:B------:R-:W-:Y:S01]  /*9170*/  @P1 STG.E desc[UR36][R12.64+0x1a0], R23 ;  /* 0x0001a0170c001986 */ /* 0x000fe2000c101924 */
        /* <DEDUP_REMOVED lines=11> */
[-C--:B------:R-:W-:Y:S01]  /*9230*/  FMUL R33, R33, R154.reuse ;  /* 0x0000009a21217220 */ /* 0x080fe20000400000 */
[----:B------:R-:W-:Y:S01]  /*9240*/  ISETP.GT.AND P3, PT, R0, 0x79, P3 ;  /* 0x000000790000780c */ /* 0x000fe20001f64270 */
[----:B------:R-:W-:Y:S01]  /*9250*/  @P1 STG.E desc[UR36][R6.64+0x1c4], R145 ;  /* 0x0001c49106001986 */ /* 0x000fe2000c101924 */
[----:B------:R-:W-:Y:S01]  /*9260*/  ISETP.GT.AND P1, PT, R3, 0x80, PT ;  /* 0x000000800300780c */ /* 0x000fe20003f24270 */
[-C--:B------:R-:W-:Y:S01]  /*9270*/  FMUL R35, R35, R154.reuse ;  /* 0x0000009a23237220 */ /* 0x080fe20000400000 */
[----:B------:R-:W-:Y:S01]  /*9280*/  F2FP.TF32.F32.PACK_B R149, R149 ;  /* 0x00000095ff95723e */ /* 0x000fe200024050ff */
[----:B------:R1:W-:Y:S01]  /*9290*/  @P2 STG.E desc[UR36][R12.64+0x1c0], R15 ;  /* 0x0001c00f0c002986 */ /* 0x0003e2000c101924 */
[----:B------:R-:W-:Y:S01]  /*92a0*/  ISETP.GT.AND P2, PT, R3, 0x88, PT ;  /* 0x000000880300780c */ /* 0x000fe20003f44270 */
[-C--:B------:R-:W-:Y:S01]  /*92b0*/  FMUL R3, R148, R154.reuse ;  /* 0x0000009a94037220 */ /* 0x080fe20000400000 */
[-C--:B0-----:R-:W-:Y:S01]  /*92c0*/  FMUL R21, R150, R154.reuse ;  /* 0x0000009a96157220 */ /* 0x081fe20000400000 */
[----:B------:R-:W-:Y:S01]  /*92d0*/  @P4 STG.E desc[UR36][R12.64+0x1c4], R147 ;  /* 0x0001c4930c004986 */ /* 0x000fe2000c101924 */
[C---:B------:R-:W-:Y:S01]  /*92e0*/  ISETP.GT.AND P4, PT, R0.reuse, 0x78, P0 ;  /* 0x000000780000780c */ /* 0x040fe20000784270 */
[-C--:B------:R-:W-:Y:S01]  /*92f0*/  FMUL R37, R37, R154.reuse ;  /* 0x0000009a25257220 */ /* 0x080fe20000400000 */
[----:B------:R-:W-:Y:S01]  /*9300*/  ISETP.GT.AND P0, PT, R0, 0x79, P0 ;  /* 0x000000790000780c */ /* 0x000fe20000704270 */
[-C--:B------:R-:W-:Y:S01]  /*9310*/  FMUL R39, R39, R154.reuse ;  /* 0x0000009a27277220 */ /* 0x080fe20000400000 */
[----:B------:R-:W-:Y:S01]  /*9320*/  F2FP.TF32.F32.PACK_B R3, R3 ;  /* 0x00000003ff03723e */ /* 0x000fe200024050ff */
[-C--:B------:R-:W-:Y:S01]  /*9330*/  FMUL R41, R41, R154.reuse ;  /* 0x0000009a29297220 */ /* 0x080fe20000400000 */
[----:B------:R-:W-:Y:S01]  /*9340*/  F2FP.TF32.F32.PACK_B R21, R21 ;  /* 0x00000015ff15723e */ /* 0x000fe200024050ff */
[C---:B-1----:R-:W-:Y:S01]  /*9350*/  IMAD.SHL.U32 R15, R4.reuse, 0x200, RZ ;  /* 0x00000200040f7824 */ /* 0x042fe200078e00ff */
[----:B------:R-:W-:Y:S01]  /*9360*/  F2FP.TF32.F32.PACK_B R151, R151 ;  /* 0x00000097ff97723e */ /* 0x000fe200024050ff */
[----:B------:R0:W-:Y:S01]  /*9370*/  @P5 STG.E desc[UR36][R6.64+0x1e0], R3 ;  /* 0x0001e00306005986 */ /* 0x0001e2000c101924 */
[----:B------:R-:W-:Y:S01]  /*9380*/  SHF.L.U64.HI R5, R4, 0x9, R5 ;  /* 0x0000000904057819 */ /* 0x000fe20000010205 */
[----:B------:R-:W-:Y:S01]  /*9390*/  FMUL R43, R43, R154 ;  /* 0x0000009a2b2b7220 */ /* 0x000fe20000400000 */
[----:B------:R-:W-:Y:S01]  /*93a0*/  F2FP.TF32.F32.PACK_B R25, R25 ;  /* 0x00000019ff19723e */ /* 0x000fe200024050ff */
[----:B------:R-:W-:Y:S01]  /*93b0*/  @P3 STG.E desc[UR36][R6.64+0x1e4], R149 ;  /* 0x0001e49506003986 */ /* 0x000fe2000c101924 */
[----:B------:R-:W-:Y:S01]  /*93c0*/  IADD3 R4, P3, R15, R6, RZ ;  /* 0x000000060f047210 */ /* 0x000fe20007f7e0ff */
[----:B------:R-:W-:Y:S01]  /*93d0*/  FMUL R45, R45, R154 ;  /* 0x0000009a2d2d7220 */ /* 0x000fe20000400000 */
[----:B------:R-:W-:Y:S01]  /*93e0*/  F2FP.TF32.F32.PACK_B R27, R27 ;  /* 0x0000001bff1b723e */ /* 0x000fe200024050ff */
[----:B------:R1:W-:Y:S01]  /*93f0*/  @P4 STG.E desc[UR36][R12.64+0x1e0], R21 ;  /* 0x0001e0150c004986 */ /* 0x0003e2000c101924 */
[----:B------:R-:W-:Y:S01]  /*9400*/  IADD3 R14, P4, P5, R11, R6, R15 ;  /* 0x000000060b0e7210 */ /* 0x000fe20007d9e00f */
[-C--:B------:R-:W-:Y:S01]  /*9410*/  FMUL R47, R47, R154.reuse ;  /* 0x0000009a2f2f7220 */ /* 0x080fe20000400000 */
[----:B------:R-:W-:Y:S01]  /*9420*/  F2FP.TF32.F32.PACK_B R29, R29 ;  /* 0x0000001dff1d723e */ /* 0x000fe200024050ff */
[----:B------:R2:W-:Y:S01]  /*9430*/  @P0 STG.E desc[UR36][R12.64+0x1e4], R151 ;  /* 0x0001e4970c000986 */ /* 0x0005e2000c101924 */
[----:B------:R-:W-:Y:S01]  /*9440*/  ISETP.GT.AND P0, PT, R0, RZ, P1 ;  /* 0x000000ff0000720c */ /* 0x000fe20000f04270 */
[-C--:B0-----:R-:W-:Y:S01]  /*9450*/  FMUL R3, R24, R154.reuse ;  /* 0x0000009a18037220 */ /* 0x081fe20000400000 */
[----:B------:R-:W-:Y:S01]  /*9460*/  IADD3.X R15, R9, R7, R5, P4, P5 ;  /* 0x00000007090f7210 */ /* 0x000fe200027ea405 */
[----:B------:R-:W-:Y:S01]  /*9470*/  IMAD.X R5, R5, 0x1, R7, P3 ;  /* 0x0000000105057824 */ /* 0x000fe200018e0607 */
[C---:B------:R-:W-:Y:S01]  /*9480*/  ISETP.GT.AND P5, PT, R0.reuse, 0x1, P1 ;  /* 0x000000010000780c */ /* 0x040fe20000fa4270 */
[-C--:B------:R-:W-:Y:S01]  /*9490*/  FMUL R49, R49, R154.reuse ;  /* 0x0000009a31317220 */ /* 0x080fe20000400000 */
[----:B------:R-:W-:Y:S01]  /*94a0*/  ISETP.GT.AND P4, PT, R0, RZ, P2 ;  /* 0x000000ff0000720c */ /* 0x000fe20001784270 */
[-C--:B-1----:R-:W-:Y:S01]  /*94b0*/  FMUL R21, R26, R154.reuse ;  /* 0x0000009a1a157220 */ /* 0x082fe20000400000 */
[----:B------:R-:W-:Y:S01]  /*94c0*/  F2FP.TF32.F32.PACK_B R3, R3 ;  /* 0x00000003ff03723e */ /* 0x000fe200024050ff */
[----:B------:R-:W-:Y:S01]  /*94d0*/  FMUL R51, R51, R154 ;  /* 0x0000009a33337220 */ /* 0x000fe20000400000 */
[----:B------:R-:W-:Y:S01]  /*94e0*/  IADD3 R6, P3, R11, R4, RZ ;  /* 0x000000040b067210 */ /* 0x000fe20007f7e0ff */
[-C--:B--2---:R-:W-:Y:S01]  /*94f0*/  FMUL R13, R28, R154.reuse ;  /* 0x0000009a1c0d7220 */ /* 0x084fe20000400000 */
[----:B------:R-:W-:Y:S01]  /*9500*/  F2FP.TF32.F32.PACK_B R21, R21 ;  /* 0x00000015ff15723e */ /* 0x000fe200024050ff */
[----:B------:R0:W-:Y:S01]  /*9510*/  @P0 STG.E desc[UR36][R4.64], R3 ;  /* 0x0000000304000986 */ /* 0x0001e2000c101924 */
[C---:B------:R-:W-:Y:S01]  /*9520*/  ISETP.GT.AND P0, PT, R0.reuse, 0x1, P2 ;  /* 0x000000010000780c */ /* 0x040fe20001704270 */
[--C-:B------:R-:W-:Y:S01]  /*9530*/  IMAD.X R7, R9, 0x1, R5.reuse, P3 ;  /* 0x0000000109077824 */ /* 0x100fe200018e0605 */
[C---:B------:R-:W-:Y:S01]  /*9540*/  ISETP.GT.AND P3, PT, R0.reuse, 0x9, P1 ;  /* 0x000000090000780c */ /* 0x040fe20000f64270 */
[----:B------:R-:W-:Y:S01]  /*9550*/  @P5 STG.E desc[UR36][R4.64+0x4], R25 ;  /* 0x0000041904005986 */ /* 0x000fe2000c101924 */
[----:B------:R-:W-:Y:S01]  /*9560*/  F2FP.TF32.F32.PACK_B R13, R13 ;  /* 0x0000000dff0d723e */ /* 0x000fe200024050ff */
[----:B------:R-:W-:Y:S01]  /*9570*/  FMUL R53, R53, R154 ;  /* 0x0000009a35357220 */ /* 0x000fe20000400000 */
[----:B------:R-:W-:Y:S01]  /*9580*/  IADD3 R8, P5, R11, R4, RZ ;  /* 0x000000040b087210 */ /* 0x000fe20007fbe0ff */
[----:B------:R1:W-:Y:S01]  /*9590*/  @P4 STG.E desc[UR36][R6.64], R21 ;  /* 0x0000001506004986 */ /* 0x0003e2000c101924 */
[----:B------:R-:W-:Y:S01]  /*95a0*/  ISETP.GT.AND P4, PT, R0, 0x8, P1 ;  /* 0x000000080000780c */ /* 0x000fe20000f84270 */
[-C--:B------:R-:W-:Y:S01]  /*95b0*/  FMUL R11, R32, R154.reuse ;  /* 0x0000009a200b7220 */ /* 0x080fe20000400000 */
[----:B------:R-:W-:Y:S01]  /*95c0*/  F2FP.TF32.F32.PACK_B R31, R31 ;  /* 0x0000001fff1f723e */ /* 0x000fe200024050ff */
[-C--:B0-----:R-:W-:Y:S01]  /*95d0*/  FMUL R3, R30, R154.reuse ;  /* 0x0000009a1e037220 */ /* 0x081fe20000400000 */
[----:B------:R-:W-:Y:S01]  /*95e0*/  IMAD.X R9, R9, 0x1, R5, P5 ;  /* 0x0000000109097824 */ /* 0x000fe200028e0605 */
[----:B------:R-:W-:Y:S01]  /*95f0*/  @P0 STG.E desc[UR36][R6.64+0x4], R27 ;  /* 0x0000041b06000986 */ /* 0x000fe2000c101924 */
[C---:B------:R-:W-:Y:S01]  /*9600*/  ISETP.GT.AND P0, PT, R0.reuse, 0x8, P2 ;  /* 0x000000080000780c */ /* 0x040fe20001704270 */
[-C--:B------:R-:W-:Y:S01]  /*9610*/  FMUL R55, R55, R154.reuse ;  /* 0x0000009a37377220 */ /* 0x080fe20000400000 */
[----:B------:R-:W-:Y:S01]  /*9620*/  F2FP.TF32.F32.PACK_B R3, R3 ;  /* 0x00000003ff03723e */ /* 0x000fe200024050ff */
[----:B------:R-:W-:Y:S01]  /*9630*/  @P3 STG.E desc[UR36][R4.64+0x24], R29 ;  /* 0x0000241d04003986 */ /* 0x000fe2000c101924 */
[----:B------:R-:W-:Y:S01]  /*9640*/  ISETP.GT.AND P5, PT, R0, 0x10, P1 ;  /* 0x000000100000780c */ /* 0x000fe20000fa4270 */
[-C--:B-1----:R-:W-:Y:S01]  /*9650*/  FMUL R21, R36, R154.reuse ;  /* 0x0000009a24157220 */ /* 0x082fe20000400000 */
[C---:B------:R-:W-:Y:S01]  /*9660*/  ISETP.GT.AND P3, PT, R0.reuse, 0x11, P1 ;  /* 0x000000110000780c */ /* 0x040fe20000f64270 */
[----:B------:R0:W-:Y:S01]  /*9670*/  @P4 STG.E desc[UR36][R4.64+0x20], R13 ;  /* 0x0000200d04004986 */ /* 0x0001e2000c101924 */
[C---:B------:R-:W-:Y:S01]  /*9680*/  ISETP.GT.AND P4, PT, R0.reuse, 0x9, P2 ;  /* 0x000000090000780c */ /* 0x040fe20001784270 */
[-C--:B------:R-:W-:Y:S01]  /*9690*/  FMUL R57, R57, R154.reuse ;  /* 0x0000009a39397220 */ /* 0x080fe20000400000 */
[----:B------:R-:W-:Y:S01]  /*96a0*/  F2FP.TF32.F32.PACK_B R11, R11 ;  /* 0x0000000bff0b723e */ /* 0x000fe200024050ff */
[-C--:B------:R-:W-:Y:S01]  /*96b0*/  FMUL R59, R59, R154.reuse ;  /* 0x0000009a3b3b7220 */ /* 0x080fe20000400000 */
[----:B------:R-:W-:Y:S01]  /*96c0*/  F2FP.TF32.F32.PACK_B R33, R33 ;  /* 0x00000021ff21723e */ /* 0x000fe200024050ff */
[----:B------:R1:W-:Y:S01]  /*96d0*/  @P0 STG.E desc[UR36][R8.64+0x20], R3 ;  /* 0x0000200308000986 */ /* 0x0003e2000c101924 */
[----:B------:R-:W-:Y:S01]  /*96e0*/  ISETP.GT.AND P0, PT, R0, 0x10, P2 ;  /* 0x000000100000780c */ /* 0x000fe20001704270 */
[-C--:B------:R-:W-:Y:S01]  /*96f0*/  FMUL R61, R61, R154.reuse ;  /* 0x0000009a3d3d7220 */ /* 0x080fe20000400000 */
[----:B------:R-:W-:Y:S01]  /*9700*/  F2FP.TF32.F32.PACK_B R35, R35 ;  /* 0x00000023ff23723e */ /* 0x000fe200024050ff */
[-C--:B------:R-:W-:Y:S01]  /*9710*/  FMUL R63, R63, R154.reuse ;  /* 0x0000009a3f3f7220 */ /* 0x080fe20000400000 */
[----:B------:R-:W-:Y:S01]  /*9720*/  F2FP.TF32.F32.PACK_B R21, R21 ;  /* 0x00000015ff15723e */ /* 0x000fe200024050ff */
[-C--:B0-----:R-:W-:Y:S01]  /*9730*/  FMUL R13, R34, R154.reuse ;  /* 0x0000009a220d7220 */ /* 0x081fe20000400000 */
[----:B------:R-:W-:Y:S01]  /*9740*/  F2FP.TF32.F32.PACK_B R37, R37 ;  /* 0x00000025ff25723e */ /* 0x000fe200024050ff */
[----:B------:R-:W-:Y:S01]  /*9750*/  @P4 STG.E desc[UR36][R14.64+0x24], R31 ;  /* 0x0000241f0e004986 */ /* 0x000fe2000c101924 */
[C---:B------:R-:W-:Y:S01]  /*9760*/  ISETP.GT.AND P4, PT, R0.reuse, 0x11, P2 ;  /* 0x000000110000780c */ /* 0x040fe20001784270 */
[----:B------:R-:W-:Y:S01]  /*9770*/  FMUL R65, R65, R154 ;  /* 0x0000009a41417220 */ /* 0x000fe20000400000 */
[----:B------:R-:W-:Y:S01]  /*9780*/  F2FP.TF32.F32.PACK_B R13, R13 ;  /* 0x0000000dff0d723e */ /* 0x000fe200024050ff */
[----:B------:R0:W-:Y:S01]  /*9790*/  @P5 STG.E desc[UR36][R4.64+0x40], R11 ;  /* 0x0000400b04005986 */ /* 0x0001e2000c101924 */
[----:B------:R-:W-:Y:S01]  /*97a0*/  ISETP.GT.AND P5, PT, R0, 0x18, P1 ;  /* 0x000000180000780c */ /* 0x000fe20000fa4270 */
[----:B------:R-:W-:-:S02]  /*97b0*/  @P0 IMAD.MOV.U32 R6, RZ, RZ, R14 ;  /* 0x000000ffff060224 */ /* 0x000fc400078e000e */
[-C--:B-1----:R-:W-:Y:S01]  /*97c0*/  FMUL R3, R38, R154.reuse ;  /* 0x0000009a26037220 */ /* 0x082fe20000400000 */
[--C-:B------:R-:W-:Y:S01]  /*97d0*/  @P0 IMAD.MOV.U32 R7, RZ, RZ, R15.reuse ;  /* 0x000000ffff070224 */ /* 0x100fe200078e000f */
[----:B------:R-:W-:Y:S01]  /*97e0*/  @P3 STG.E desc[UR36][R4.64+0x44], R33 ;  /* 0x0000442104003986 */ /* 0x000fe2000c101924 */
[----:B------:R-:W-:Y:S01]  /*97f0*/  ISETP.GT.AND P3, PT, R0, 0x19, P1 ;  /* 0x000000190000780c */ /* 0x000fe20000f64270 */
[-C--:B------:R-:W-:Y:S01]  /*9800*/  FMUL R9, R40, R154.reuse ;  /* 0x0000009a28097220 */ /* 0x080fe20000400000 */
[----:B------:R-:W-:Y:S01]  /*9810*/  F2FP.TF32.F32.PACK_B R3, R3 ;  /* 0x00000003ff03723e */ /* 0x000fe200024050ff */
[----:B------:R1:W-:Y:S01]  /*9820*/  @P0 STG.E desc[UR36][R6.64+0x40], R13 ;  /* 0x0000400d06000986 */ /* 0x0003e2000c101924 */
[----:B------:R-:W-:Y:S01]  /*9830*/  ISETP.GT.AND P0, PT, R0, 0x18, P2 ;  /* 0x000000180000780c */ /* 0x000fe20001704270 */
[-C--:B------:R-:W-:Y:S01]  /*9840*/  FMUL R67, R67, R154.reuse ;  /* 0x0000009a43437220 */ /* 0x080fe20000400000 */
[----:B------:R-:W-:Y:S01]  /*9850*/  F2FP.TF32.F32.PACK_B R39, R39 ;  /* 0x00000027ff27723e */ /* 0x000fe200024050ff */
[-C--:B0-----:R-:W-:Y:S01]  /*9860*/  FMUL R11, R42, R154.reuse ;  /* 0x0000009a2a0b7220 */ /* 0x081fe20000400000 */
[----:B------:R-:W-:Y:S01]  /*9870*/  F2FP.TF32.F32.PACK_B R9, R9 ;  /* 0x00000009ff09723e */ /* 0x000fe200024050ff */
[-C--:B------:R-:W-:Y:S01]  /*9880*/  FMUL R69, R69, R154.reuse ;  /* 0x0000009a45457220 */ /* 0x080fe20000400000 */
[----:B------:R-:W-:Y:S01]  /*9890*/  F2FP.TF32.F32.PACK_B R41, R41 ;  /* 0x00000029ff29723e */ /* 0x000fe200024050ff */
[-C--:B------:R-:W-:Y:S01]  /*98a0*/  FMUL R71, R71, R154.reuse ;  /* 0x0000009a47477220 */ /* 0x080fe20000400000 */
[----:B------:R-:W-:Y:S01]  /*98b0*/  F2FP.TF32.F32.PACK_B R11, R11 ;  /* 0x0000000bff0b723e */ /* 0x000fe200024050ff */
[-C--:B------:R-:W-:Y:S01]  /*98c0*/  FMUL R73, R73, R154.reuse ;  /* 0x0000009a49497220 */ /* 0x080fe20000400000 */
[----:B------:R-:W-:Y:S01]  /*98d0*/  F2FP.TF32.F32.PACK_B R43, R43 ;  /* 0x0000002bff2b723e */ /* 0x000fe200024050ff */
[--C-:B-1----:R-:W-:Y:S01]  /*98e0*/  @P4 IMAD.MOV.U32 R6, RZ, RZ, R14.reuse ;  /* 0x000000ffff064224 */ /* 0x102fe200078e000e */
[----:B------:R-:W-:Y:S01]  /*98f0*/  F2FP.TF32.F32.PACK_B R45, R45 ;  /* 0x0000002dff2d723e */ /* 0x000fe200024050ff */
[--C-:B------:R-:W-:Y:S01]  /*9900*/  @P4 IMAD.MOV.U32 R7, RZ, RZ, R15.reuse ;  /* 0x000000ffff074224 */ /* 0x100fe200078e000f */
[----:B------:R-:W-:Y:S01]  /*9910*/  F2FP.TF32.F32.PACK_B R47, R47 ;  /* 0x0000002fff2f723e */ /* 0x000fe200024050ff */
[-C--:B------:R-:W-:Y:S01]  /*9920*/  FMUL R75, R75, R154.reuse ;  /* 0x0000009a4b4b7220 */ /* 0x080fe20000400000 */
[----:B------:R-:W-:Y:S01]  /*9930*/  F2FP.TF32.F32.PACK_B R49, R49 ;  /* 0x00000031ff31723e */ /* 0x000fe200024050ff */
[-C--:B------:R-:W-:Y:S01]  /*9940*/  FMUL R77, R77, R154.reuse ;  /* 0x0000009a4d4d7220 */ /* 0x080fe20000400000 */
[----:B------:R0:W-:Y:S01]  /*9950*/  @P4 STG.E desc[UR36][R6.64+0x44], R35 ;  /* 0x0000442306004986 */ /* 0x0001e2000c101924 */
[C---:B------:R-:W-:Y:S01]  /*9960*/  ISETP.GT.AND P4, PT, R0.reuse, 0x19, P2 ;  /* 0x000000190000780c */ /* 0x040fe20001784270 */
[-C--:B------:R-:W-:Y:S01]  /*9970*/  FMUL R79, R79, R154.reuse ;  /* 0x0000009a4f4f7220 */ /* 0x080fe20000400000 */
[----:B------:R-:W-:Y:S01]  /*9980*/  F2FP.TF32.F32.PACK_B R51, R51 ;  /* 0x00000033ff33723e */ /* 0x000fe200024050ff */
[----:B------:R1:W-:Y:S01]  /*9990*/  @P5 STG.E desc[UR36][R4.64+0x60], R21 ;  /* 0x0000601504005986 */ /* 0x0003e2000c101924 */
[----:B------:R-:W-:Y:S01]  /*99a0*/  ISETP.GT.AND P5, PT, R0, 0x20, P1 ;  /* 0x000000200000780c */ /* 0x000fe20000fa4270 */
[-C--:B------:R-:W-:Y:S01]  /*99b0*/  FMUL R13, R80, R154.reuse ;  /* 0x0000009a500d7220 */ /* 0x080fe20000400000 */
[----:B------:R-:W-:Y:S01]  /*99c0*/  F2FP.TF32.F32.PACK_B R53, R53 ;  /* 0x00000035ff35723e */ /* 0x000fe200024050ff */
[----:B------:R-:W-:Y:S01]  /*99d0*/  @P3 STG.E desc[UR36][R4.64+0x64], R37 ;  /* 0x0000642504003986 */ /* 0x000fe2000c101924 */
[----:B------:R-:W-:Y:S01]  /*99e0*/  ISETP.GT.AND P3, PT, R0, 0x21, P1 ;  /* 0x000000210000780c */ /* 0x000fe20000f64270 */
[-C--:B------:R-:W-:Y:S01]  /*99f0*/  FMUL R81, R81, R154.reuse ;  /* 0x0000009a51517220 */ /* 0x080fe20000400000 */
[----:B------:R-:W-:Y:S01]  /*9a00*/  F2FP.TF32.F32.PACK_B R55, R55 ;  /* 0x00000037ff37723e */ /* 0x000fe200024050ff */
[----:B0-----:R-:W-:Y:S01]  /*9a10*/  @P0 IMAD.MOV.U32 R6, RZ, RZ, R14 ;  /* 0x000000ffff060224 */ /* 0x001fe200078e000e */
[----:B------:R-:W-:Y:S01]  /*9a20*/  F2FP.TF32.F32.PACK_B R57, R57 ;  /* 0x00000039ff39723e */ /* 0x000fe200024050ff */
[----:B------:R-:W-:Y:S01]  /*9a30*/  @P0 IMAD.MOV.U32 R7, RZ, RZ, R15 ;  /* 0x000000ffff070224 */ /* 0x000fe200078e000f */
[----:B------:R-:W-:Y:S01]  /*9a40*/  F2FP.TF32.F32.PACK_B R59, R59 ;  /* 0x0000003bff3b723e */ /* 0x000fe200024050ff */
[-C--:B------:R-:W-:Y:S01]  /*9a50*/  FMUL R83, R83, R154.reuse ;  /* 0x0000009a53537220 */ /* 0x080fe20000400000 */
[----:B------:R-:W-:Y:S01]  /*9a60*/  F2FP.TF32.F32.PACK_B R61, R61 ;  /* 0x0000003dff3d723e */ /* 0x000fe200024050ff */
[-C--:B-1----:R-:W-:Y:S01]  /*9a70*/  FMUL R21, R84, R154.reuse ;  /* 0x0000009a54157220 */ /* 0x082fe20000400000 */
[----:B------:R0:W-:Y:S01]  /*9a80*/  @P0 STG.E desc[UR36][R6.64+0x60], R3 ;  /* 0x0000600306000986 */ /* 0x0001e2000c101924 */
[----:B------:R-:W-:Y:S01]  /*9a90*/  ISETP.GT.AND P0, PT, R0, 0x20, P2 ;  /* 0x000000200000780c */ /* 0x000fe20001704270 */
[-C--:B------:R-:W-:Y:S01]  /*9aa0*/  FMUL R85, R85, R154.reuse ;  /* 0x0000009a55557220 */ /* 0x080fe20000400000 */
[----:B------:R-:W-:Y:S01]  /*9ab0*/  F2FP.TF32.F32.PACK_B R63, R63 ;  /* 0x0000003fff3f723e */ /* 0x000fe200024050ff */
[----:B------:R-:W-:Y:S01]  /*9ac0*/  FMUL R87, R87, R154 ;  /* 0x0000009a57577220 */ /* 0x000fe20000400000 */
[----:B------:R-:W-:-:S02]  /*9ad0*/  F2FP.TF32.F32.PACK_B R65, R65 ;  /* 0x00000041ff41723e */ /* 0x000fc400024050ff */
[----:B------:R-:W-:Y:S02]  /*9ae0*/  F2FP.TF32.F32.PACK_B R67, R67 ;  /* 0x00000043ff43723e */ /* 0x000fe400024050ff */
[----:B------:R-:W-:Y:S02]  /*9af0*/  F2FP.TF32.F32.PACK_B R69, R69 ;  /* 0x00000045ff45723e */ /* 0x000fe400024050ff */
[----:B------:R-:W-:Y:S01]  /*9b00*/  F2FP.TF32.F32.PACK_B R71, R71 ;  /* 0x00000047ff47723e */ /* 0x000fe200024050ff */
[----:B0-----:R-:W-:Y:S02]  /*9b10*/  @P4 IMAD.MOV.U32 R6, RZ, RZ, R14 ;  /* 0x000000ffff064224 */ /* 0x001fe400078e000e */
[----:B------:R-:W-:Y:S01]  /*9b20*/  FMUL R3, R44, R154 ;  /* 0x0000009a2c037220 */ /* 0x000fe20000400000 */
[----:B------:R-:W-:Y:S01]  /*9b30*/  @P4 IMAD.MOV.U32 R7, RZ, RZ, R15 ;  /* 0x000000ffff074224 */ /* 0x000fe200078e000f */
[----:B------:R-:W-:Y:S02]  /*9b40*/  F2FP.TF32.F32.PACK_B R73, R73 ;  /* 0x00000049ff49723e */ /* 0x000fe400024050ff */
[----:B------:R-:W-:-:S02]  /*9b50*/  F2FP.TF32.F32.PACK_B R75, R75 ;  /* 0x0000004bff4b723e */ /* 0x000fc400024050ff */
[----:B------:R0:W-:Y:S01]  /*9b60*/  @P4 STG.E desc[UR36][R6.64+0x64], R39 ;  /* 0x0000642706004986 */ /* 0x0001e2000c101924 */
[C---:B------:R-:W-:Y:S02]  /*9b70*/  ISETP.GT.AND P4, PT, R0.reuse, 0x21, P2 ;  /* 0x000000210000780c */ /* 0x040fe40001784270 */
[----:B------:R-:W-:Y:S01]  /*9b80*/  F2FP.TF32.F32.PACK_B R3, R3 ;  /* 0x00000003ff03723e */ /* 0x000fe200024050ff */
[----:B------:R1:W-:Y:S01]  /*9b90*/  @P5 STG.E desc[UR36][R4.64+0x80], R9 ;  /* 0x0000800904005986 */ /* 0x0003e2000c101924 */
[C---:B------:R-:W-:Y:S02]  /*9ba0*/  ISETP.GT.AND P5, PT, R0.reuse, 0x28, P1 ;  /* 0x000000280000780c */ /* 0x040fe40000fa4270 */
[----:B------:R-:W-:Y:S01]  /*9bb0*/  F2FP.TF32.F32.PACK_B R77, R77 ;  /* 0x0000004dff4d723e */ /* 0x000fe200024050ff */
[----:B------:R-:W-:Y:S01]  /*9bc0*/  @P3 STG.E desc[UR36][R4.64+0x84], R41 ;  /* 0x0000842904003986 */ /* 0x000fe2000c101924 */
[----:B------:R-:W-:Y:S02]  /*9bd0*/  ISETP.GT.AND P3, PT, R0, 0x29, P1 ;  /* 0x000000290000780c */ /* 0x000fe40000f64270 */
[----:B------:R-:W-:Y:S01]  /*9be0*/  F2FP.TF32.F32.PACK_B R79, R79 ;  /* 0x0000004fff4f723e */ /* 0x000fe200024050ff */
[----:B0-----:R-:W-:Y:S01]  /*9bf0*/  @P0 IMAD.MOV.U32 R6, RZ, RZ, R14 ;  /* 0x000000ffff060224 */ /* 0x001fe200078e000e */
[----:B------:R-:W-:Y:S01]  /*9c00*/  F2FP.TF32.F32.PACK_B R13, R13 ;  /* 0x0000000dff0d723e */ /* 0x000fe200024050ff */
[----:B------:R-:W-:Y:S01]  /*9c10*/  @P0 IMAD.MOV.U32 R7, RZ, RZ, R15 ;  /* 0x000000ffff070224 */ /* 0x000fe200078e000f */
[----:B------:R-:W-:Y:S01]  /*9c20*/  F2FP.TF32.F32.PACK_B R81, R81 ;  /* 0x00000051ff51723e */ /* 0x000fe200024050ff */
[----:B-1----:R-:W-:Y:S01]  /*9c30*/  FMUL R9, R46, R154 ;  /* 0x0000009a2e097220 */ /* 0x002fe20000400000 */
[----:B------:R-:W-:-:S02]  /*9c40*/  F2FP.TF32.F32.PACK_B R83, R83 ;  /* 0x00000053ff53723e */ /* 0x000fc400024050ff */
[----:B------:R0:W-:Y:S01]  /*9c50*/  @P0 STG.E desc[UR36][R6.64+0x80], R11 ;  /* 0x0000800b06000986 */ /* 0x0001e2000c101924 */
[----:B------:R-:W-:Y:S02]  /*9c60*/  ISETP.GT.AND P0, PT, R0, 0x28, P2 ;  /* 0x000000280000780c */ /* 0x000fe40001704270 */
[----:B------:R-:W-:Y:S02]  /*9c70*/  F2FP.TF32.F32.PACK_B R9, R9 ;  /* 0x00000009ff09723e */ /* 0x000fe400024050ff */
[----:B------:R-:W-:Y:S02]  /*9c80*/  F2FP.TF32.F32.PACK_B R21, R21 ;  /* 0x00000015ff15723e */ /* 0x000fe400024050ff */
[----:B------:R-:W-:Y:S02]  /*9c90*/  F2FP.TF32.F32.PACK_B R85, R85 ;  /* 0x00000055ff55723e */ /* 0x000fe400024050ff */
[----:B------:R-:W-:Y:S01]  /*9ca0*/  F2FP.TF32.F32.PACK_B R87, R87 ;  /* 0x00000057ff57723e */ /* 0x000fe200024050ff */
[----:B0-----:R-:W-:-:S02]  /*9cb0*/  @P4 IMAD.MOV.U32 R6, RZ, RZ, R14 ;  /* 0x000000ffff064224 */ /* 0x001fc400078e000e */
[----:B------:R-:W-:Y:S01]  /*9cc0*/  FMUL R11, R48, R154 ;  /* 0x0000009a300b7220 */ /* 0x000fe20000400000 */
[----:B------:R-:W-:-:S04]  /*9cd0*/  @P4 IMAD.MOV.U32 R7, RZ, RZ, R15 ;  /* 0x000000ffff074224 */ /* 0x000fc800078e000f */
[----:B------:R-:W-:Y:S01]  /*9ce0*/  F2FP.TF32.F32.PACK_B R11, R11 ;  /* 0x0000000bff0b723e */ /* 0x000fe200024050ff */
[----:B------:R0:W-:Y:S01]  /*9cf0*/  @P4 STG.E desc[UR36][R6.64+0x84], R43 ;  /* 0x0000842b06004986 */ /* 0x0001e2000c101924 */
[----:B------:R-:W-:-:S03]  /*9d00*/  ISETP.GT.AND P4, PT, R0, 0x29, P2 ;  /* 0x000000290000780c */ /* 0x000fc60001784270 */
[----:B------:R1:W-:Y:S01]  /*9d10*/  @P5 STG.E desc[UR36][R4.64+0xa0], R3 ;  /* 0x0000a00304005986 */ /* 0x0003e2000c101924 */
[----:B------:R-:W-:-:S03]  /*9d20*/  ISETP.GT.AND P5, PT, R0, 0x30, P1 ;  /* 0x000000300000780c */ /* 0x000fc60000fa4270 */
[----:B------:R-:W-:Y:S01]  /*9d30*/  @P3 STG.E desc[UR36][R4.64+0xa4], R45 ;  /* 0x0000a42d04003986 */ /* 0x000fe2000c101924 */
[----:B------:R-:W-:Y:S01]  /*9d40*/  ISETP.GT.AND P3, PT, R0, 0x31, P1 ;  /* 0x000000310000780c */ /* 0x000fe20000f64270 */
[----:B0-----:R-:W-:Y:S02]  /*9d50*/  @P0 IMAD.MOV.U32 R6, RZ, RZ, R14 ;  /* 0x000000ffff060224 */ /* 0x001fe400078e000e */
[----:B------:R-:W-:Y:S02]  /*9d60*/  @P0 IMAD.MOV.U32 R7, RZ, RZ, R15 ;  /* 0x000000ffff070224 */ /* 0x000fe400078e000f */
[----:B-1----:R-:W-:-:S03]  /*9d70*/  FMUL R3, R50, R154 ;  /* 0x0000009a32037220 */ /* 0x002fc60000400000 */
[----:B------:R0:W-:Y:S01]  /*9d80*/  @P0 STG.E desc[UR36][R6.64+0xa0], R9 ;  /* 0x0000a00906000986 */ /* 0x0001e2000c101924 */
[----:B------:R-:W-:Y:S02]  /*9d90*/  ISETP.GT.AND P0, PT, R0, 0x30, P2 ;  /* 0x000000300000780c */ /* 0x000fe40001704270 */
[----:B------:R-:W-:Y:S01]  /*9da0*/  F2FP.TF32.F32.PACK_B R3, R3 ;  /* 0x00000003ff03723e */ /* 0x000fe200024050ff */
[----:B0-----:R-:W-:Y:S02]  /*9db0*/  @P4 IMAD.MOV.U32 R6, RZ, RZ, R14 ;  /* 0x000000ffff064224 */ /* 0x001fe400078e000e */
        /* <DEDUP_REMOVED lines=69> */
[----:B------:R-:W-:Y:S01]  /*a210*/  @P3 STG.E desc[UR36][R4.64+0x144], R65 ;  /* 0x0001444104003986 */ /* 0x000fe2000c101924 */
[----:B------:R-:W-:-:S03]  /*a220*/  ISETP.GT.AND P3, PT, R0, 0x59, P1 ;  /* 0x000000590000780c */ /* 0x000fc60000f64270 */
[----:B------:R1:W-:Y:S01]  /*a230*/  @P5 STG.E desc[UR36][R4.64+0x140], R9 ;  /* 0x0001400904005986 */ /* 0x0003e2000c101924 */
[----:B------:R-:W-:Y:S01]  /*a240*/  ISETP.GT.AND P5, PT, R0, 0x58, P1 ;  /* 0x000000580000780c */ /* 0x000fe20000fa4270 */
[----:B0-----:R-:W-:Y:S02]  /*a250*/  @P0 IMAD.MOV.U32 R6, RZ, RZ, R14 ;  /* 0x000000ffff060224 */ /* 0x001fe400078e000e */
[----:B------:R-:W-:-:S05]  /*a260*/  @P0 IMAD.MOV.U32 R7, RZ, RZ, R15 ;  /* 0x000000ffff070224 */ /* 0x000fca00078e000f */
[----:B------:R0:W-:Y:S01]  /*a270*/  @P0 STG.E desc[UR36][R6.64+0x140], R11 ;  /* 0x0001400b06000986 */ /* 0x0001e2000c101924 */
[----:B------:R-:W-:Y:S01]  /*a280*/  ISETP.GT.AND P0, PT, R0, 0x58, P2 ;  /* 0x000000580000780c */ /* 0x000fe20001704270 */
[----:B-1----:R-:W-:-:S05]  /*a290*/  FMUL R9, R70, R154 ;  /* 0x0000009a46097220 */ /* 0x002fca0000400000 */
        /* <DEDUP_REMOVED lines=50> */
[----:B------:R-:W-:-:S05]  /*a5c0*/  @P4 IMAD.MOV.U32 R7, RZ, RZ, R15 ;  /* 0x000000ffff074224 */ /* 0x000fca00078e000f */
[----:B------:R0:W-:Y:S01]  /*a5d0*/  @P4 STG.E desc[UR36][R6.64+0x1a4], R79 ;  /* 0x0001a44f06004986 */ /* 0x0001e2000c101924 */
[----:B------:R-:W-:-:S03]  /*a5e0*/  ISETP.GT.AND P4, PT, R0, 0x71, P2 ;  /* 0x000000710000780c */ /* 0x000fc60001784270 */
[----:B------:R-:W-:Y:S01]  /*a5f0*/  @P3 STG.E desc[UR36][R4.64+0x1c0], R13 ;  /* 0x0001c00d04003986 */ /* 0x000fe2000c101924 */
[C---:B------:R-:W-:Y:S02]  /*a600*/  ISETP.GT.AND P3, PT, R0.reuse, 0x78, P1 ;  /* 0x000000780000780c */ /* 0x040fe40000f64270 */
[C---:B------:R-:W-:Y:S01]  /*a610*/  ISETP.GT.AND P1, PT, R0.reuse, 0x79, P1 ;  /* 0x000000790000780c */ /* 0x040fe20000f24270 */
[----:B------:R-:W-:Y:S01]  /*a620*/  @P5 STG.E desc[UR36][R4.64+0x1c4], R81 ;  /* 0x0001c45104005986 */ /* 0x000fe2000c101924 */
[C---:B------:R-:W-:Y:S02]  /*a630*/  ISETP.GT.AND P5, PT, R0.reuse, 0x78, P2 ;  /* 0x000000780000780c */ /* 0x040fe400017a4270 */
[----:B------:R-:W-:Y:S01]  /*a640*/  ISETP.GT.AND P2, PT, R0, 0x79, P2 ;  /* 0x000000790000780c */ /* 0x000fe20001744270 */
[----:B0-----:R-:W-:Y:S02]  /*a650*/  @P0 IMAD.MOV.U32 R6, RZ, RZ, R14 ;  /* 0x000000ffff060224 */ /* 0x001fe400078e000e */
[----:B------:R-:W-:-:S05]  /*a660*/  @P0 IMAD.MOV.U32 R7, RZ, RZ, R15 ;  /* 0x000000ffff070224 */ /* 0x000fca00078e000f */
[----:B------:R0:W-:Y:S02]  /*a670*/  @P0 STG.E desc[UR36][R6.64+0x1c0], R3 ;  /* 0x0001c00306000986 */ /* 0x0001e4000c101924 */
[----:B0-----:R-:W-:Y:S02]  /*a680*/  @P4 IMAD.MOV.U32 R6, RZ, RZ, R14 ;  /* 0x000000ffff064224 */ /* 0x001fe400078e000e */
[----:B------:R-:W-:-:S05]  /*a690*/  @P4 IMAD.MOV.U32 R7, RZ, RZ, R15 ;  /* 0x000000ffff074224 */ /* 0x000fca00078e000f */
[----:B------:R-:W-:Y:S04]  /*a6a0*/  @P4 STG.E desc[UR36][R6.64+0x1c4], R83 ;  /* 0x0001c45306004986 */ /* 0x000fe8000c101924 */
[----:B------:R-:W-:Y:S04]  /*a6b0*/  @P3 STG.E desc[UR36][R4.64+0x1e0], R21 ;  /* 0x0001e01504003986 */ /* 0x000fe8000c101924 */
[----:B------:R0:W-:Y:S02]  /*a6c0*/  @P1 STG.E desc[UR36][R4.64+0x1e4], R85 ;  /* 0x0001e45504001986 */ /* 0x0001e4000c101924 */
[----:B0-----:R-:W-:-:S02]  /*a6d0*/  @P5 IMAD.MOV.U32 R4, RZ, RZ, R14 ;  /* 0x000000ffff045224 */ /* 0x001fc400078e000e */
[----:B------:R-:W-:-:S05]  /*a6e0*/  @P5 IMAD.MOV.U32 R5, RZ, RZ, R15 ;  /* 0x000000ffff055224 */ /* 0x000fca00078e000f */
[----:B------:R0:W-:Y:S04]  /*a6f0*/  @P5 STG.E desc[UR36][R4.64+0x1e0], R9 ;  /* 0x0001e00904005986 */ /* 0x0001e8000c101924 */
[----:B------:R0:W-:Y:S02]  /*a700*/  @P2 STG.E desc[UR36][R14.64+0x1e4], R87 ;  /* 0x0001e4570e002986 */ /* 0x0001e4000c101924 */
.L_x_280:
[----:B------:R-:W-:Y:S05]  /*a710*/  BSYNC B0 ;  /* 0x0000000000007941 */ /* 0x000fea0003800000 */
.L_x_28:
[----:B------:R-:W-:Y:S01]  /*a720*/  ULDC UR4, c[0x0][0xc] ;  /* 0x0000030000047ab9 */ /* 0x000fe20000000800 */
[----:B------:R-:W-:Y:S01]  /*a730*/  ULDC UR5, c[0x0][0x10] ;  /* 0x0000040000057ab9 */ /* 0x000fe20000000800 */
[----:B---3--:R-:W3:Y:S01]  /*a740*/  LDC R3, c[0x0][0x14] ;  /* 0x00000500ff037b82 */ /* 0x008ee20000000800 */
[----:B------:R-:W-:Y:S01]  /*a750*/  UIMAD.WIDE.U32 UR4, UR4, UR5, URZ ;  /* 0x00000005040472a5 */ /* 0x000fe2000f8e003f */
[----:B------:R-:W-:Y:S01]  /*a760*/  PRMT R0, RZ, 0x7610, R0 ;  /* 0x00007610ff007816 */ /* 0x000fe20000000000 */
[----:B------:R-:W-:Y:S02]  /*a770*/  IMAD.MOV.U32 R153, RZ, RZ, -0x1 ;  /* 0xffffffffff997424 */ /* 0x000fe400078e00ff */
[----:B------:R-:W-:Y:S02]  /*a780*/  IMAD.MOV.U32 R23, RZ, RZ, -0x1 ;  /* 0xffffffffff177424 */ /* 0x000fe400078e00ff */
[----:B---3--:R-:W-:-:S04]  /*a790*/  IMAD.WIDE.U32 R16, R3, UR4, R16 ;  /* 0x0000000403107c25 */ /* 0x008fc8000f8e0010 */
[----:B------:R-:W-:Y:S01]  /*a7a0*/  IMAD R3, R3, UR5, RZ ;  /* 0x0000000503037c24 */ /* 0x000fe2000f8e02ff */
[----:B------:R-:W-:Y:S02]  /*a7b0*/  ULDC.64 UR4, c[0x0][0x650] ;  /* 0x0001940000047ab9 */ /* 0x000fe40000000a00 */
[----:B------:R-:W-:Y:S01]  /*a7c0*/  ISETP.GE.U32.AND P0, PT, R16, UR4, PT ;  /* 0x0000000410007c0c */ /* 0x000fe2000bf06070 */
[----:B------:R-:W-:-:S05]  /*a7d0*/  IMAD.IADD R17, R17, 0x1, R3 ;  /* 0x0000000111117824 */ /* 0x000fca00078e0203 */
[----:B------:R-:W-:-:S13]  /*a7e0*/  ISETP.GE.U32.AND.EX P0, PT, R17, UR5, PT, P0 ;  /* 0x0000000511007c0c */ /* 0x000fda000bf06100 */
[----:B------:R-:W-:Y:S05]  /*a7f0*/  @P0 BRA `(.L_x_281) ;  /* 0x0000000400640947 */ /* 0x000fea0003800000 */
[----:B------:R-:W3:Y:S01]  /*a800*/  S2R R12, SR_CTAID.X ;  /* 0x00000000000c7919 */ /* 0x000ee20000002500 */
[----:B0-2---:R-:W0:Y:S01]  /*a810*/  LDC.64 R10, c[0x0][0x628] ;  /* 0x00018a00ff0a7b82 */ /* 0x005e220000000a00 */
[----:B------:R-:W-:Y:S01]  /*a820*/  ULDC UR4, c[0x0][0x150] ;  /* 0x0000540000047ab9 */ /* 0x000fe20000000800 */
[----:B------:R-:W-:Y:S01]  /*a830*/  IMAD.MOV.U32 R8, RZ, RZ, R16 ;  /* 0x000000ffff087224 */ /* 0x000fe200078e0010 */
[----:B------:R-:W2:Y:S01]  /*a840*/  S2R R24, SR_CTAID.Y ;  /* 0x0000000000187919 */ /* 0x000ea20000002600 */
[----:B------:R-:W-:-:S04]  /*a850*/  IMAD.MOV.U32 R9, RZ, RZ, R17 ;  /* 0x000000ffff097224 */ /* 0x000fc800078e0011 */
[----:B------:R-:W1:Y:S08]  /*a860*/  LDC R21, c[0x0][0x144] ;  /* 0x00005100ff157b82 */ /* 0x000e700000000800 */
[----:B------:R-:W1:Y:S08]  /*a870*/  LDC R0, c[0x0][0x630] ;  /* 0x00018c00ff007b82 */ /* 0x000e700000000800 */
[----:B------:R-:W1:Y:S01]  /*a880*/  LDC.64 R14, c[0x0][0x620] ;  /* 0x00018800ff0e7b82 */ /* 0x000e620000000a00 */
[----:B0-----:R-:W-:-:S04]  /*a890*/  ISETP.NE.U32.AND P0, PT, R10, RZ, PT ;  /* 0x000000ff0a00720c */ /* 0x001fc80003f05070 */
[----:B------:R-:W-:Y:S02]  /*a8a0*/  ISETP.NE.AND.EX P0, PT, R11, RZ, PT, P0 ;  /* 0x000000ff0b00720c */ /* 0x000fe40003f05300 */
[----:B---3--:R-:W-:-:S05]  /*a8b0*/  I2FP.F32.U32 R3, R12 ;  /* 0x0000000c00037245 */ /* 0x008fca0000201000 */
[----:B------:R-:W-:-:S04]  /*a8c0*/  FMUL R3, R3, UR4 ;  /* 0x0000000403037c20 */ /* 0x000fc80008400000 */
[----:B------:R0:W3:Y:S02]  /*a8d0*/  F2I.U32.TRUNC.NTZ R20, R3 ;  /* 0x0000000300147305 */ /* 0x0000e4000020f000 */
[----:B--2---:R-:W-:Y:S05]  /*a8e0*/  @!P0 BRA `(.L_x_282) ;  /* 0x0000000000288947 */ /* 0x004fea0003800000 */
[----:B0-----:R-:W0:Y:S02]  /*a8f0*/  LDC R3, c[0x0][0x634] ;  /* 0x00018d00ff037b82 */ /* 0x001e240000000800 */
        /* <DEDUP_REMOVED lines=9> */
.L_x_282:
[----:B------:R-:W2:Y:S01]  /*a990*/  LDC.64 R28, c[0x0][0x640] ;  /* 0x00019000ff1c7b82 */ /* 0x000ea20000000a00 */
[-CC-:B-1----:R-:W-:Y:S01]  /*a9a0*/  SHF.R.U64 R23, R8, R0.reuse, R9.reuse ;  /* 0x0000000008177219 */ /* 0x182fe20000001209 */
[----:B---3--:R-:W-:Y:S01]  /*a9b0*/  IMAD.MOV R20, RZ, RZ, -R20 ;  /* 0x000000ffff147224 */ /* 0x008fe200078e0a14 */
[----:B------:R-:W-:Y:S01]  /*a9c0*/  SHF.R.U32.HI R0, RZ, R0, R9 ;  /* 0x00000000ff007219 */ /* 0x000fe20000011609 */
[----:B------:R-:W-:Y:S01]  /*a9d0*/  ULDC UR4, c[0x0][0x154] ;  /* 0x0000550000047ab9 */ /* 0x000fe20000000800 */
[----:B0-----:R-:W-:Y:S01]  /*a9e0*/  IADD3 R3, P0, RZ, -R23, RZ ;  /* 0x80000017ff037210 */ /* 0x001fe20007f1e0ff */
[----:B------:R-:W-:Y:S02]  /*a9f0*/  IMAD R21, R21, R20, R12 ;  /* 0x0000001415157224 */ /* 0x000fe400078e020c */
[----:B------:R-:W0:Y:S01]  /*aa00*/  LDC R6, c[0x0][0x618] ;  /* 0x00018600ff067b82 */ /* 0x000e220000000800 */
[----:B------:R-:W-:Y:S02]  /*aa10*/  IMAD.MOV.U32 R7, RZ, RZ, 0x1 ;  /* 0x00000001ff077424 */ /* 0x000fe400078e00ff */
[----:B------:R-:W-:-:S04]  /*aa20*/  IMAD.X R5, RZ, RZ, ~R0, P0 ;  /* 0x000000ffff057224 */ /* 0x000fc800000e0e00 */
[-C--:B------:R-:W-:Y:S01]  /*aa30*/  IMAD R0, R5, R14.reuse, RZ ;  /* 0x0000000e05007224 */ /* 0x080fe200078e02ff */
[----:B------:R-:W1:Y:S01]  /*aa40*/  LDC R8, c[0x0][0x608] ;  /* 0x00018200ff087b82 */ /* 0x000e620000000800 */
[----:B------:R-:W-:-:S04]  /*aa50*/  IMAD.WIDE.U32 R4, R3, R14, R16 ;  /* 0x0000000e03047225 */ /* 0x000fc800078e0010 */
[----:B------:R-:W-:Y:S01]  /*aa60*/  IMAD R3, R3, R15, R0 ;  /* 0x0000000f03037224 */ /* 0x000fe200078e0200 */
[----:B------:R-:W-:Y:S02]  /*aa70*/  I2FP.F32.U32 R0, R24 ;  /* 0x0000001800007245 */ /* 0x000fe40000201000 */
[----:B------:R-:W3:Y:S01]  /*aa80*/  LDC R26, c[0x0][0x658] ;  /* 0x00019600ff1a7b82 */ /* 0x000ee20000000800 */
[----:B------:R-:W-:Y:S01]  /*aa90*/  IMAD.IADD R3, R5, 0x1, R3 ;  /* 0x0000000105037824 */ /* 0x000fe200078e0203 */
[----:B--2---:R-:W-:Y:S01]  /*aaa0*/  ISETP.NE.U32.AND P0, PT, R28, RZ, PT ;  /* 0x000000ff1c00720c */ /* 0x004fe20003f05070 */
[----:B------:R-:W-:Y:S01]  /*aab0*/  FMUL R0, R0, UR4 ;  /* 0x0000000400007c20 */ /* 0x000fe20008400000 */
[----:B------:R-:W-:Y:S02]  /*aac0*/  IMAD.MOV.U32 R5, RZ, RZ, -0x1 ;  /* 0xffffffffff057424 */ /* 0x000fe400078e00ff */
[----:B------:R-:W-:Y:S01]  /*aad0*/  ISETP.NE.AND.EX P0, PT, R29, RZ, PT, P0 ;  /* 0x000000ff1d00720c */ /* 0x000fe20003f05300 */
[----:B------:R2:W2:Y:S01]  /*aae0*/  F2I.U32.TRUNC.NTZ R13, R0 ;  /* 0x00000000000d7305 */ /* 0x0004a2000020f000 */
[----:B------:R-:W2:Y:S01]  /*aaf0*/  LDC R15, c[0x0][0x148] ;  /* 0x00005200ff0f7b82 */ /* 0x000ea20000000800 */
[----:B0-----:R-:W-:-:S02]  /*ab00*/  SHF.R.U64 R12, R4, R6, R3 ;  /* 0x00000006040c7219 */ /* 0x001fc40000001203 */
[----:B------:R-:W-:-:S05]  /*ab10*/  SHF.R.U32.HI R3, RZ, R6, R3 ;  /* 0x00000006ff037219 */ /* 0x000fca0000011603 */
[----:B------:R-:W0:Y:S01]  /*ab20*/  LDC R20, c[0x0][0x600] ;  /* 0x00018000ff147b82 */ /* 0x000e220000000800 */
[-CC-:B-1----:R-:W-:Y:S02]  /*ab30*/  SHF.R.U64 R10, R12, R8.reuse, R3.reuse ;  /* 0x000000080c0a7219 */ /* 0x182fe40000001203 */
[----:B------:R-:W-:-:S05]  /*ab40*/  SHF.R.U32.HI R3, RZ, R8, R3 ;  /* 0x00000008ff037219 */ /* 0x000fca0000011603 */
[----:B------:R-:W1:Y:S01]  /*ab50*/  LDC R27, c[0x0][0x648] ;  /* 0x00019200ff1b7b82 */ /* 0x000e620000000800 */
[-C--:B---3--:R-:W-:Y:S02]  /*ab60*/  SHF.L.U32 R4, R5, R26.reuse, RZ ;  /* 0x0000001a05047219 */ /* 0x088fe400000006ff */
[--C-:B------:R-:W-:Y:S02]  /*ab70*/  SHF.R.U64 R14, R10, R26, R3.reuse ;  /* 0x0000001a0a0e7219 */ /* 0x100fe40000001203 */
[----:B------:R-:W-:Y:S02]  /*ab80*/  LOP3.LUT R25, RZ, R4, RZ, 0x33, !PT ;  /* 0x00000004ff197212 */ /* 0x000fe400078e33ff */
[-C--:B------:R-:W-:Y:S01]  /*ab90*/  SHF.R.U32.HI R5, RZ, R26.reuse, R3 ;  /* 0x0000001aff057219 */ /* 0x080fe20000011603 */
[----:B------:R-:W3:Y:S01]  /*aba0*/  LDC R30, c[0x0][0x638] ;  /* 0x00018e00ff1e7b82 */ /* 0x000ee20000000800 */
[----:B------:R-:W-:Y:S01]  /*abb0*/  SHF.L.U32 R152, R7, R26, RZ ;  /* 0x0000001a07987219 */ /* 0x000fe200000006ff */
[----:B------:R-:W-:-:S06]  /*abc0*/  IMAD.MOV.U32 R4, RZ, RZ, R14 ;  /* 0x000000ffff047224 */ /* 0x000fcc00078e000e */
[----:B------:R-:W0:Y:S01]  /*abd0*/  LDC R31, c[0x0][0x610] ;  /* 0x00018400ff1f7b82 */ /* 0x000e220000000800 */
[----:B------:R-:W-:Y:S05]  /*abe0*/  @!P0 BRA `(.L_x_283) ;  /* 0x0000000000288947 */ /* 0x000fea0003800000 */
[----:B------:R-:W4:Y:S02]  /*abf0*/  LDC R3, c[0x0][0x64c] ;  /* 0x00019300ff037b82 */ /* 0x000f240000000800 */
[----:B----4-:R-:W-:-:S05]  /*ac00*/  IADD3 R3, P0, R14, R3, RZ ;  /* 0x000000030e037210 */ /* 0x010fca0007f1e0ff */
        /* <DEDUP_REMOVED lines=8> */
.L_x_283:
[----:B------:R-:W-:Y:S01]  /*ac90*/  ISETP.NE.AND P0, PT, R2, 0x1, PT ;  /* 0x000000010200780c */ /* 0x000fe20003f05270 */
[----:B0-----:R-:W-:Y:S01]  /*aca0*/  VIADD R7, R20, 0xffffffff ;  /* 0xffffffff14077836 */ /* 0x001fe20000000000 */
[----:B-12---:R-:W-:Y:S01]  /*acb0*/  SHF.R.U64 R0, R4, R27, R5 ;  /* 0x0000001b04007219 */ /* 0x006fe20000001205 */
[----:B------:R-:W-:Y:S01]  /*acc0*/  IMAD.MOV R13, RZ, RZ, -R13 ;  /* 0x000000ffff0d7224 */ /* 0x000fe200078e0a0d */
[----:B------:R-:W-:Y:S01]  /*acd0*/  LOP3.LUT R5, R10, R25, RZ, 0xc0, !PT ;  /* 0x000000190a057212 */ /* 0x000fe200078ec0ff */
[----:B------:R-:W-:Y:S02]  /*ace0*/  IMAD.MOV.U32 R4, RZ, RZ, 0x1 ;  /* 0x00000001ff047424 */ /* 0x000fe400078e00ff */
[----:B------:R-:W-:Y:S02]  /*acf0*/  IMAD.MOV R3, RZ, RZ, -R0 ;  /* 0x000000ffff037224 */ /* 0x000fe400078e0a00 */
[----:B------:R-:W-:Y:S01]  /*ad00*/  IMAD R152, R152, R0, R5 ;  /* 0x0000000098987224 */ /* 0x000fe200078e0205 */
[----:B------:R-:W-:Y:S01]  /*ad10*/  LOP3.LUT R5, R12, R7, RZ, 0xc0, !PT ;  /* 0x000000070c057212 */ /* 0x000fe200078ec0ff */
[----:B---3--:R-:W-:-:S02]  /*ad20*/  IMAD R0, R3, R30, R14 ;  /* 0x0000001e03007224 */ /* 0x008fc400078e020e */
[----:B------:R-:W-:Y:S02]  /*ad30*/  @P0 IMAD R21, R15, R13, R24 ;  /* 0x0000000d0f150224 */ /* 0x000fe400078e0218 */
[----:B------:R-:W-:Y:S01]  /*ad40*/  IMAD R3, R0, R20, R5 ;  /* 0x0000001400037224 */ /* 0x000fe200078e0205 */
[----:B------:R-:W-:Y:S01]  /*ad50*/  PRMT R0, R4, 0x7610, R0 ;  /* 0x0000761004007816 */ /* 0x000fe20000000000 */
[----:B------:R-:W-:-:S05]  /*ad60*/  IMAD R152, R152, R31, R21 ;  /* 0x0000001f98987224 */ /* 0x000fca00078e0215 */
[----:B------:R-:W-:Y:S02]  /*ad70*/  SEL R153, R3, R152, !P0 ;  /* 0x0000009803997207 */ /* 0x000fe40004000000 */
[----:B------:R-:W-:-:S07]  /*ad80*/  SEL R152, R152, R3, !P0 ;  /* 0x0000000398987207 */ /* 0x000fce0004000000 */
.L_x_281:
[----:B------:R-:W-:-:S13]  /*ad90*/  LOP3.LUT P0, RZ, R0, 0xff, RZ, 0xc0, !PT ;  /* 0x000000ff00ff7812 */ /* 0x000fda000780c0ff */
[----:B------:R-:W-:Y:S05]  /*ada0*/  @P0 BRA `(.L_x_284) ;  /* 0xffffff6000580947 */ /* 0x000fea000383ffff */
[----:B------:R-:W-:Y:S05]  /*adb0*/  EXIT ;  /* 0x000000000000794d */ /* 0x000fea0003800000 */
.L_x_3:
[----:B0-----:R-:W-:Y:S01]  /*adc0*/  ULDC.64 UR4, c[0x0][0x650] ;  /* 0x0001940000047ab9 */ /* 0x001fe20000000a00 */
        /* <DEDUP_REMOVED lines=25> */
.L_x_286:
[--C-:B------:R-:W-:Y:S01]  /*af60*/  SHF.R.U64 R12, R10, R14, R11.reuse ;  /* 0x0000000e0a0c7219 */ /* 0x100fe2000000120b */
[----:B------:R-:W0:Y:S01]  /*af70*/  LDC R22, c[0x0][0x618] ;  /* 0x00018600ff167b82 */ /* 0x000e220000000800 */
[----:B------:R-:W-:Y:S01]  /*af80*/  I2FP.F32.U32 R6, R4 ;  /* 0x0000000400067245 */ /* 0x000fe20000201000 */
[----:B------:R-:W-:Y:S01]  /*af90*/  ULDC UR4, c[0x0][0x150] ;  /* 0x0000540000047ab9 */ /* 0x000fe20000000800 */
[----:B------:R-:W-:Y:S02]  /*afa0*/  SHF.R.U32.HI R5, RZ, R14, R11 ;  /* 0x0000000eff057219 */ /* 0x000fe4000001160b */
[----:B------:R-:W-:Y:S01]  /*afb0*/  IADD3 R9, P0, RZ, -R12, RZ ;  /* 0x8000000cff097210 */ /* 0x000fe20007f1e0ff */
[----:B------:R-:W-:Y:S01]  /*afc0*/  FMUL R11, R6, UR4 ;  /* 0x00000004060b7c20 */ /* 0x000fe20008400000 */
[----:B------:R-:W-:Y:S01]  /*afd0*/  ULDC UR4, c[0x0][0x154] ;  /* 0x0000550000047ab9 */ /* 0x000fe20000000800 */
[----:B------:R-:W1:Y:S02]  /*afe0*/  LDC.64 R24, c[0x0][0x640] ;  /* 0x00019000ff187b82 */ /* 0x000e640000000a00 */
[----:B------:R-:W-:-:S02]  /*aff0*/  IMAD.X R5, RZ, RZ, ~R5, P0 ;  /* 0x000000ffff057224 */ /* 0x000fc400000e0e05 */
[----:B------:R-:W2:Y:S01]  /*b000*/  F2I.U32.TRUNC.NTZ R11, R11 ;  /* 0x0000000b000b7305 */ /* 0x000ea2000020f000 */
[----:B------:R-:W-:-:S03]  /*b010*/  IMAD.WIDE.U32 R6, R9, R20, R16 ;  /* 0x0000001409067225 */ /* 0x000fc600078e0010 */
[----:B------:R-:W3:Y:S01]  /*b020*/  LDC R13, c[0x0][0x144] ;  /* 0x00005100ff0d7b82 */ /* 0x000ee20000000800 */
[----:B------:R-:W-:-:S04]  /*b030*/  IMAD R8, R5, R20, RZ ;  /* 0x0000001405087224 */ /* 0x000fc800078e02ff */
[----:B------:R-:W-:Y:S02]  /*b040*/  IMAD R5, R9, R21, R8 ;  /* 0x0000001509057224 */ /* 0x000fe400078e0208 */
[----:B------:R-:W-:Y:S01]  /*b050*/  IMAD.MOV.U32 R8, RZ, RZ, -0x1 ;  /* 0xffffffffff087424 */ /* 0x000fe200078e00ff */
[----:B------:R-:W4:Y:S01]  /*b060*/  LDC R14, c[0x0][0x608] ;  /* 0x00018200ff0e7b82 */ /* 0x000f220000000800 */
[----:B------:R-:W-:Y:S01]  /*b070*/  IMAD.IADD R5, R7, 0x1, R5 ;  /* 0x0000000107057824 */ /* 0x000fe200078e0205 */
[----:B------:R-:W-:-:S04]  /*b080*/  I2FP.F32.U32 R7, R3 ;  /* 0x0000000300077245 */ /* 0x000fc80000201000 */
[-C--:B0-----:R-:W-:Y:S01]  /*b090*/  SHF.R.U64 R10, R6, R22.reuse, R5 ;  /* 0x00000016060a7219 */ /* 0x081fe20000001205 */
[----:B--2---:R-:W-:Y:S01]  /*b0a0*/  IMAD.MOV R6, RZ, RZ, -R11 ;  /* 0x000000ffff067224 */ /* 0x004fe200078e0a0b */
[----:B------:R-:W0:Y:S01]  /*b0b0*/  LDC R9, c[0x0][0x658] ;  /* 0x00019600ff097b82 */ /* 0x000e220000000800 */
[----:B-1----:R-:W-:Y:S01]  /*b0c0*/  ISETP.NE.U32.AND P0, PT, R24, RZ, PT ;  /* 0x000000ff1800720c */ /* 0x002fe20003f05070 */
[----:B------:R-:W-:Y:S01]  /*b0d0*/  FMUL R7, R7, UR4 ;  /* 0x0000000407077c20 */ /* 0x000fe20008400000 */
[----:B------:R-:W-:Y:S02]  /*b0e0*/  SHF.R.U32.HI R5, RZ, R22, R5 ;  /* 0x00000016ff057219 */ /* 0x000fe40000011605 */
[----:B------:R-:W-:-:S03]  /*b0f0*/  ISETP.NE.AND.EX P0, PT, R25, RZ, PT, P0 ;  /* 0x000000ff1900720c */ /* 0x000fc60003f05300 */
[----:B------:R-:W1:Y:S01]  /*b100*/  LDC R20, c[0x0][0x148] ;  /* 0x00005200ff147b82 */ /* 0x000e620000000800 */
[----:B---3--:R-:W-:Y:S02]  /*b110*/  IMAD R23, R13, R6, R4 ;  /* 0x000000060d177224 */ /* 0x008fe400078e0204 */
[----:B------:R-:W-:-:S05]  /*b120*/  IMAD.MOV.U32 R6, RZ, RZ, 0x1 ;  /* 0x00000001ff067424 */ /* 0x000fca00078e00ff */
[----:B------:R-:W2:Y:S01]  /*b130*/  LDC R21, c[0x0][0x600] ;  /* 0x00018000ff157b82 */ /* 0x000ea20000000800 */
[-CC-:B----4-:R-:W-:Y:S02]  /*b140*/  SHF.R.U64 R13, R10, R14.reuse, R5.reuse ;  /* 0x0000000e0a0d7219 */ /* 0x190fe40000001205 */
[----:B------:R-:W-:Y:S02]  /*b150*/  SHF.R.U32.HI R4, RZ, R14, R5 ;  /* 0x0000000eff047219 */ /* 0x000fe40000011605 */
[----:B------:R3:W4:Y:S03]  /*b160*/  F2I.U32.TRUNC.NTZ R14, R7 ;  /* 0x00000007000e7305 */ /* 0x000726000020f000 */
[----:B------:R-:W1:Y:S01]  /*b170*/  LDC R26, c[0x0][0x648] ;  /* 0x00019200ff1a7b82 */ /* 0x000e620000000800 */
[-C--:B0-----:R-:W-:Y:S02]  /*b180*/  SHF.R.U64 R15, R13, R9.reuse, R4 ;  /* 0x000000090d0f7219 */ /* 0x081fe40000001204 */
[----:B------:R-:W-:-:S02]  /*b190*/  SHF.L.U32 R8, R8, R9, RZ ;  /* 0x0000000908087219 */ /* 0x000fc400000006ff */
[-C--:B------:R-:W-:Y:S01]  /*b1a0*/  SHF.R.U32.HI R5, RZ, R9.reuse, R4 ;  /* 0x00000009ff057219 */ /* 0x080fe20000011604 */
[----:B------:R-:W-:Y:S01]  /*b1b0*/  IMAD.MOV.U32 R4, RZ, RZ, R15 ;  /* 0x000000ffff047224 */ /* 0x000fe200078e000f */
[----:B------:R-:W-:Y:S01]  /*b1c0*/  SHF.L.U32 R22, R6, R9, RZ ;  /* 0x0000000906167219 */ /* 0x000fe200000006ff */
[----:B------:R-:W0:Y:S01]  /*b1d0*/  LDC R27, c[0x0][0x638] ;  /* 0x00018e00ff1b7b82 */ /* 0x000e220000000800 */
[----:B------:R-:W-:-:S07]  /*b1e0*/  LOP3.LUT R28, RZ, R8, RZ, 0x33, !PT ;  /* 0x00000008ff1c7212 */ /* 0x000fce00078e33ff */
        /* <DEDUP_REMOVED lines=12> */
.L_x_287:
[----:B------:R-:W-:Y:S01]  /*b2b0*/  ISETP.NE.AND P0, PT, R2, 0x1, PT ;  /* 0x000000010200780c */ /* 0x000fe20003f05270 */
[----:B--2---:R-:W-:Y:S01]  /*b2c0*/  VIADD R7, R21, 0xffffffff ;  /* 0xffffffff15077836 */ /* 0x004fe20000000000 */
[----:B-1----:R-:W-:Y:S01]  /*b2d0*/  SHF.R.U64 R5, R4, R26, R5 ;  /* 0x0000001a04057219 */ /* 0x002fe20000001205 */
[----:B------:R-:W-:Y:S01]  /*b2e0*/  IMAD.MOV R14, RZ, RZ, -R14 ;  /* 0x000000ffff0e7224 */ /* 0x000fe200078e0a0e */
[----:B------:R-:W-:Y:S01]  /*b2f0*/  LOP3.LUT R4, R13, R28, RZ, 0xc0, !PT ;  /* 0x0000001c0d047212 */ /* 0x000fe200078ec0ff */
[----:B------:R-:W-:Y:S01]  /*b300*/  IMAD.MOV.U32 R8, RZ, RZ, R12 ;  /* 0x000000ffff087224 */ /* 0x000fe200078e000c */
[----:B------:R-:W-:Y:S01]  /*b310*/  LOP3.LUT R10, R10, R7, RZ, 0xc0, !PT ;  /* 0x000000070a0a7212 */ /* 0x000fe200078ec0ff */
[----:B------:R-:W-:Y:S02]  /*b320*/  IMAD.MOV R6, RZ, RZ, -R5 ;  /* 0x000000ffff067224 */ /* 0x000fe400078e0a05 */
[----:B------:R-:W-:-:S04]  /*b330*/  IMAD R4, R22, R5, R4 ;  /* 0x0000000516047224 */ /* 0x000fc800078e0204 */
[----:B------:R-:W-:Y:S02]  /*b340*/  @P0 IMAD R23, R20, R14, R3 ;  /* 0x0000000e14170224 */ /* 0x000fe400078e0203 */
[----:B0-----:R-:W-:Y:S02]  /*b350*/  IMAD R3, R6, R27, R15 ;  /* 0x0000001b06037224 */ /* 0x001fe400078e020f */
[----:B------:R-:W-:Y:S02]  /*b360*/  IMAD R7, R4, R29, R23 ;  /* 0x0000001d04077224 */ /* 0x000fe400078e0217 */
[----:B------:R-:W-:Y:S02]  /*b370*/  IMAD R4, R3, R21, R10 ;  /* 0x0000001503047224 */ /* 0x000fe400078e020a */
[----:B------:R-:W-:-:S03]  /*b380*/  IMAD.MOV.U32 R6, RZ, RZ, 0x1 ;  /* 0x00000001ff067424 */ /* 0x000fc600078e00ff */
[----:B------:R-:W-:Y:S02]  /*b390*/  SEL R9, R4, R7, !P0 ;  /* 0x0000000704097207 */ /* 0x000fe40004000000 */
[----:B------:R-:W-:-:S07]  /*b3a0*/  SEL R7, R7, R4, !P0 ;  /* 0x0000000407077207 */ /* 0x000fce0004000000 */
.L_x_285:
[----:B------:R-:W-:-:S08]  /*b3b0*/  NOP ;  /* 0x0000000000007918 */ /* 0x000fd00000000000 */
[----:B------:R-:W0:-:S00]  /*b3c0*/  USETMAXREG.DEALLOC.CTAPOOL 0x28 ;  /* 0x00000028000079c8 */ /* 0x000e0000080e0500 */
[----:B0-----:R-:W-:-:S13]  /*b3d0*/  ISETP.NE.AND P0, PT, R0, RZ, PT ;  /* 0x000000ff0000720c */ /* 0x001fda0003f05270 */
[----:B------:R-:W-:Y:S05]  /*b3e0*/  @P0 EXIT ;  /* 0x000000000000094d */ /* 0x000fea0003800000 */
[----:B------:R-:W-:Y:S01]  /*b3f0*/  LOP3.LUT P0, RZ, R6, 0xff, RZ, 0xc0, !PT ;  /* 0x000000ff06ff7812 */ /* 0x000fe2000780c0ff */
[----:B------:R-:W-:Y:S02]  /*b400*/  IMAD.MOV.U32 R0, RZ, RZ, 0x1 ;  /* 0x00000001ff007424 */ /* 0x000fe400078e00ff */
[----:B------:R-:W-:-:S10]  /*b410*/  IMAD.MOV.U32 R12, RZ, RZ, RZ ;  /* 0x000000ffff0c7224 */ /* 0x000fd400078e00ff */
[----:B------:R-:W-:Y:S05]  /*b420*/  @!P0 BRA `(.L_x_288) ;  /* 0x0000000c00608947 */ /* 0x000fea0003800000 */
[----:B------:R-:W0:Y:S01]  /*b430*/  LDC R0, c[0x0][0x28c] ;  /* 0x0000a300ff007b82 */ /* 0x000e220000000800 */
[----:B------:R-:W-:Y:S01]  /*b440*/  ULDC UR5, c[0x0][0x658] ;  /* 0x0001960000057ab9 */ /* 0x000fe20000000800 */
[----:B------:R-:W-:Y:S01]  /*b450*/  UMOV UR7, 0xffffffff ;  /* 0xffffffff00077882 */ /* 0x000fe20000000000 */
[----:B------:R-:W-:Y:S01]  /*b460*/  ULDC UR6, c[0x0][0xc] ;  /* 0x0000030000067ab9 */ /* 0x000fe20000000800 */
[----:B------:R-:W-:Y:S01]  /*b470*/  USHF.L.U32 UR9, UR7, UR5, URZ ;  /* 0x0000000507097299 */ /* 0x000fe2000800063f */
[C---:B------:R-:W-:Y:S01]  /*b480*/  LOP3.LUT P2, RZ, R18.reuse, 0x7f, RZ, 0xc0, !PT ;  /* 0x0000007f12ff7812 */ /* 0x040fe2000784c0ff */
[----:B------:R-:W-:Y:S01]  /*b490*/  UMOV UR8, 0x1 ;  /* 0x0000000100087882 */ /* 0x000fe20000000000 */
[----:B------:R-:W-:Y:S01]  /*b4a0*/  ULDC UR7, c[0x0][0x10] ;  /* 0x0000040000077ab9 */ /* 0x000fe20000000800 */
[----:B------:R-:W-:Y:S01]  /*b4b0*/  LOP3.LUT P0, RZ, R18, 0x1f, RZ, 0xc0, !PT ;  /* 0x0000001f12ff7812 */ /* 0x000fe2000780c0ff */
[----:B------:R-:W-:Y:S01]  /*b4c0*/  UIMAD.WIDE.U32 UR6, UR6, UR7, URZ ;  /* 0x00000007060672a5 */ /* 0x000fe2000f8e003f */
[----:B------:R-:W-:Y:S01]  /*b4d0*/  BSSY B0, `(.L_x_288) ;  /* 0x00000cd000007945 */ /* 0x000fe20003800000 */
[----:B------:R-:W-:Y:S01]  /*b4e0*/  USHF.L.U32 UR5, UR8, UR5, URZ ;  /* 0x0000000508057299 */ /* 0x000fe2000800063f */
[----:B------:R-:W-:Y:S01]  /*b4f0*/  IMAD.MOV.U32 R13, RZ, RZ, 0x1 ;  /* 0x00000001ff0d7424 */ /* 0x000fe200078e00ff */
[----:B------:R-:W-:Y:S01]  /*b500*/  LOP3.LUT R11, R19, 0x2, RZ, 0xfc, !PT ;  /* 0x00000002130b7812 */ /* 0x000fe200078efcff */
[----:B------:R-:W-:Y:S01]  /*b510*/  ULDC UR8, c[0x0][0x14] ;  /* 0x0000050000087ab9 */ /* 0x000fe20000000800 */
[----:B------:R-:W-:Y:S01]  /*b520*/  PLOP3.LUT P0, PT, P0, P2, PT, 0x8a, 0x0 ;  /* 0x000000000000781c */ /* 0x000fe20000705172 */
[----:B------:R-:W-:Y:S01]  /*b530*/  UIMAD.WIDE.U32 UR30, UR6, UR8, URZ ;  /* 0x00000008061e72a5 */ /* 0x000fe2000f8e003f */
[----:B------:R-:W-:Y:S01]  /*b540*/  IMAD.MOV.U32 R12, RZ, RZ, RZ ;  /* 0x000000ffff0c7224 */ /* 0x000fe200078e00ff */
[----:B------:R-:W-:Y:S01]  /*b550*/  UIMAD UR7, UR7, UR8, URZ ;  /* 0x00000008070772a4 */ /* 0x000fe2000f8e023f */
[----:B------:R-:W-:Y:S01]  /*b560*/  ULDC UR4, c[0x0][0x600] ;  /* 0x0001800000047ab9 */ /* 0x000fe20000000800 */
[----:B------:R-:W-:-:S02]  /*b570*/  ULOP3.LUT UR6, URZ, UR9, URZ, 0x33, !UPT ;  /* 0x000000093f067292 */ /* 0x000fc4000f8e333f */
[----:B------:R-:W-:Y:S01]  /*b580*/  UIADD3 UR4, UR4, -0x1, URZ ;  /* 0xffffffff04047890 */ /* 0x000fe2000fffe03f */
[----:B0-----:R-:W-:Y:S01]  /*b590*/  VIADD R0, R0, 0x3f ;  /* 0x0000003f00007836 */ /* 0x001fe20000000000 */
[----:B------:R-:W-:Y:S01]  /*b5a0*/  UIADD3 UR7, UR31, UR7, URZ ;  /* 0x000000071f077290 */ /* 0x000fe2000fffe03f */
[----:B------:R-:W-:-:S03]  /*b5b0*/  ULDC.64 UR38, c[0x0][0x198] ;  /* 0x0000660000267ab9 */ /* 0x000fc60000000a00 */
[----:B------:R-:W-:-:S04]  /*b5c0*/  SHF.R.S32.HI R3, RZ, 0x1f, R0 ;  /* 0x0000001fff037819 */ /* 0x000fc80000011400 */
[----:B------:R-:W-:Y:S01]  /*b5d0*/  LEA.HI R3, R3, R0, RZ, 0x6 ;  /* 0x0000000003037211 */ /* 0x000fe200078f30ff */
[----:B------:R-:W-:-:S03]  /*b5e0*/  IMAD.MOV.U32 R0, RZ, RZ, 0x1 ;  /* 0x00000001ff007424 */ /* 0x000fc600078e00ff */
[----:B------:R-:W-:-:S05]  /*b5f0*/  SHF.R.S32.HI R3, RZ, 0x6, R3 ;  /* 0x00000006ff037819 */ /* 0x000fca0000011403 */
[----:B------:R-:W-:-:S07]  /*b600*/  VIADD R10, R3, 0x1 ;  /* 0x00000001030a7836 */ /* 0x000fce0000000000 */
.L_x_300:
[----:B------:R-:W-:-:S03]  /*b610*/  UMOV UR8, 0xffffffff ;  /* 0xffffffff00087882 */ /* 0x000fc60000000000 */
[----:B------:R-:W-:Y:S05]  /*b620*/  BRA.DIV UR8, `(.L_x_289) ;  /* 0x0000000e08a87947 */ /* 0x000fea000b800000 */
[----:B------:R-:W-:-:S13]  /*b630*/  ELECT P6, URZ, PT ;  /* 0x00000000003f782f */ /* 0x000fda00038c0000 */
.L_x_310:
[----:B------:R-:W0:Y:S01]  /*b640*/  LDC R4, c[0x0][0x28c] ;  /* 0x0000a300ff047b82 */ /* 0x000e220000000800 */
[----:B------:R-:W-:Y:S01]  /*b650*/  BSSY B1, `(.L_x_290) ;  /* 0x0000043000017945 */ /* 0x000fe20003800000 */
[----:B0-----:R-:W-:-:S13]  /*b660*/  ISETP.LT.OR P6, PT, R4, 0x1, !P6 ;  /* 0x000000010400780c */ /* 0x001fda00077c1670 */
[----:B------:R-:W-:Y:S05]  /*b670*/  @P6 BRA `(.L_x_291) ;  /* 0x0000000400006947 */ /* 0x000fea0003800000 */
[----:B------:R-:W-:Y:S02]  /*b680*/  IMAD.SHL.U32 R15, R7, 0x100, RZ ;  /* 0x00000100070f7824 */ /* 0x000fe400078e00ff */
[----:B------:R-:W-:Y:S02]  /*b690*/  IMAD.SHL.U32 R18, R9, 0x80, RZ ;  /* 0x0000008009127824 */ /* 0x000fe400078e00ff */
[----:B------:R-:W-:Y:S02]  /*b6a0*/  IMAD.MOV.U32 R20, RZ, RZ, RZ ;  /* 0x000000ffff147224 */ /* 0x000fe400078e00ff */
[----:B------:R-:W-:Y:S02]  /*b6b0*/  IMAD.MOV.U32 R4, RZ, RZ, R10 ;  /* 0x000000ffff047224 */ /* 0x000fe400078e000a */
[----:B------:R-:W-:Y:S02]  /*b6c0*/  IMAD.MOV.U32 R5, RZ, RZ, R0 ;  /* 0x000000ffff057224 */ /* 0x000fe400078e0000 */
[----:B------:R-:W-:-:S07]  /*b6d0*/  IMAD.MOV.U32 R6, RZ, RZ, R12 ;  /* 0x000000ffff067224 */ /* 0x000fce00078e000c */
.L_x_295:
[----:B------:R-:W0:Y:S01]  /*b6e0*/  S2R R14, SR_CgaCtaId ;  /* 0x00000000000e7919 */ /* 0x000e220000008800 */
[----:B------:R-:W-:Y:S01]  /*b6f0*/  MOV R7, 0x400 ;  /* 0x0000040000077802 */ /* 0x000fe20000000f00 */
[----:B------:R-:W1:Y:S03]  /*b700*/  @!P2 LDC R9, c[0x0][0x500] ;  /* 0x00014000ff09ab82 */ /* 0x000e660000000800 */
[----:B0-----:R-:W-:Y:S02]  /*b710*/  LEA R21, R14, R7, 0x18 ;  /* 0x000000070e157211 */ /* 0x001fe400078ec0ff */
[----:B------:R-:W-:-:S03]  /*b720*/  SHF.L.U32 R7, R5, 0x1f, RZ ;  /* 0x0000001f05077819 */ /* 0x000fc600000006ff */
[----:B------:R-:W-:-:S04]  /*b730*/  IMAD R14, R6, 0x8, R21 ;  /* 0x00000008060e7824 */ /* 0x000fc800078e0215 */
[----:B------:R-:W0:Y:S02]  /*b740*/  SYNCS.PHASECHK.TRANS64.TRYWAIT P1, [R14+URZ+0x18], R7 ;  /* 0x000018070e0075a7 */ /* 0x000e24000802017f */
[----:B01----:R-:W-:Y:S05]  /*b750*/  @!P1 BRA `(.L_x_292) ;  /* 0x0000000c007c9947 */ /* 0x003fea0003800000 */
.L_x_311:
[----:B0-----:R-:W-:Y:S01]  /*b760*/  PRMT R7, R11, 0x9910, RZ ;  /* 0x000099100b077816 */ /* 0x001fe200000000ff */
[----:B------:R0:W-:Y:S03]  /*b770*/  @!P2 SYNCS.ARRIVE.TRANS64 RZ, [R14+URZ], R9 ;  /* 0x000000090effa9a7 */ /* 0x0001e6000800003f */
[----:B------:R-:W-:-:S13]  /*b780*/  ISETP.NE.AND P1, PT, R7, 0x2, PT ;  /* 0x000000020700780c */ /* 0x000fda0003f25270 */
[----:B0-----:R-:W-:Y:S05]  /*b790*/  @P1 BRA `(.L_x_293) ;  /* 0x0000000000041947 */ /* 0x001fea0003800000 */
[----:B------:R-:W-:Y:S01]  /*b7a0*/  BPT.TRAP 0x1 ;  /* 0x000000040000795c */ /* 0x000fe20000300000 */
.L_x_293:
[----:B------:R-:W-:Y:S05]  /*b7b0*/  @P0 BRA `(.L_x_294) ;  /* 0x0000000000040947 */ /* 0x000fea0003800000 */
[----:B------:R-:W-:Y:S01]  /*b7c0*/  BPT.TRAP 0x1 ;  /* 0x000000040000795c */ /* 0x000fe20000300000 */
.L_x_294:
[--C-:B------:R-:W-:Y:S01]  /*b7d0*/  IMAD R7, R6, 0x10000, R21.reuse ;  /* 0x0001000006077824 */ /* 0x100fe200078e0215 */
[----:B------:R-:W-:Y:S01]  /*b7e0*/  R2UR UR34, R20 ;  /* 0x00000000142272ca */ /* 0x000fe200000e0000 */
[----:B------:R-:W-:Y:S01]  /*b7f0*/  IMAD R21, R6, 0x8000, R21 ;  /* 0x0000800006157824 */ /* 0x000fe200078e0215 */
[----:B------:R-:W-:Y:S01]  /*b800*/  R2UR UR33, R14 ;  /* 0x000000000e2172ca */ /* 0x000fe200000e0000 */
[----:B------:R-:W-:Y:S01]  /*b810*/  VIADD R4, R4, 0xffffffff ;  /* 0xffffffff04047836 */ /* 0x000fe20000000000 */
[----:B------:R-:W-:Y:S01]  /*b820*/  R2UR UR24, R7 ;  /* 0x00000000071872ca */ /* 0x000fe200000e0000 */
[----:B------:R-:W-:Y:S01]  /*b830*/  UIADD3 UR14, UP0, UR38, 0xf0, URZ ;  /* 0x000000f0260e7890 */ /* 0x000fe2000ff1e03f */
[----:B------:R-:W-:Y:S01]  /*b840*/  R2UR UR8, R21 ;  /* 0x00000000150872ca */ /* 0x000fe200000e0000 */
[----:B------:R-:W-:Y:S01]  /*b850*/  UIADD3 UR40, UP1, UR38, 0x1f0, URZ ;  /* 0x000001f026287890 */ /* 0x000fe2000ff3e03f */
[----:B------:R-:W-:Y:S01]  /*b860*/  R2UR UR36, R8 ;  /* 0x00000000082472ca */ /* 0x000fe200000e0000 */
[----:B------:R-:W-:Y:S01]  /*b870*/  UIADD3.X UR15, URZ, UR39, URZ, UP0, !UPT ;  /* 0x000000273f0f7290 */ /* 0x000fe200087fe43f */
[----:B------:R-:W-:Y:S01]  /*b880*/  R2UR UR35, R15 ;  /* 0x000000000f2372ca */ /* 0x000fe200000e0000 */
[----:B------:R-:W-:Y:S01]  /*b890*/  UIADD3.X UR41, URZ, UR39, URZ, UP1, !UPT ;  /* 0x000000273f297290 */ /* 0x000fe20008ffe43f */
[----:B------:R-:W-:Y:S01]  /*b8a0*/  R2UR UR19, R18 ;  /* 0x00000000121372ca */ /* 0x000fe200000e0000 */
[----:B------:R-:W-:Y:S01]  /*b8b0*/  UIADD3 UR26, UR34, 0x20, URZ ;  /* 0x00000020221a7890 */ /* 0x000fe2000fffe03f */
[----:B------:R-:W-:Y:S01]  /*b8c0*/  ISETP.GT.AND P3, PT, R4, 0x1, PT ;  /* 0x000000010400780c */ /* 0x000fe20003f64270 */
[----:B------:R-:W-:Y:S01]  /*b8d0*/  VIADD R6, R6, 0x1 ;  /* 0x0000000106067836 */ /* 0x000fe20000000000 */
[----:B------:R-:W-:Y:S01]  /*b8e0*/  UMOV UR22, 0x0 ;  /* 0x0000000000167882 */ /* 0x000fe20000000000 */
[----:B------:R-:W-:Y:S01]  /*b8f0*/  UIADD3 UR32, UR24, 0x100, URZ ;  /* 0x0000010018207890 */ /* 0x000fe2000fffe03f */
[----:B------:R-:W-:Y:S01]  /*b900*/  VIADD R20, R20, 0x40 ;  /* 0x0000004014147836 */ /* 0x000fe20000000000 */
[----:B------:R-:W-:Y:S01]  /*b910*/  UIADD3 UR24, UR24, 0x8100, URZ ;  /* 0x0000810018187890 */ /* 0x000fe2000fffe03f */
[----:B------:R-:W-:Y:S01]  /*b920*/  ISETP.NE.AND P1, PT, R6, 0x3, PT ;  /* 0x000000030600780c */ /* 0x000fe20003f25270 */
[----:B------:R-:W-:-:S02]  /*b930*/  UIADD3 UR16, UR8, 0x30100, URZ ;  /* 0x0003010008107890 */ /* 0x000fc4000fffe03f */
[----:B------:R-:W-:Y:S01]  /*b940*/  UIADD3 UR8, UR8, 0x34100, URZ ;  /* 0x0003410008087890 */ /* 0x000fe2000fffe03f */
[----:B------:R-:W-:Y:S01]  /*b950*/  SEL R14, RZ, 0x1, P1 ;  /* 0x00000001ff0e7807 */ /* 0x000fe20000800000 */
[----:B------:R-:W-:Y:S01]  /*b960*/  UMOV UR23, 0x10000000 ;  /* 0x1000000000177882 */ /* 0x000fe20000000000 */
[----:B------:R-:W-:Y:S01]  /*b970*/  UMOV UR25, UR33 ;  /* 0x0000002100197c82 */ /* 0x000fe20008000000 */
[----:B------:R-:W-:Y:S01]  /*b980*/  UMOV UR28, UR36 ;  /* 0x00000024001c7c82 */ /* 0x000fe20008000000 */
[----:B------:R-:W-:Y:S01]  /*b990*/  UMOV UR27, UR35 ;  /* 0x00000023001b7c82 */ /* 0x000fe20008000000 */
[----:B------:R-:W-:Y:S01]  /*b9a0*/  UMOV UR17, UR33 ;  /* 0x0000002100117c82 */ /* 0x000fe20008000000 */
[----:B------:R-:W-:Y:S01]  /*b9b0*/  UMOV UR18, UR34 ;  /* 0x0000002200127c82 */ /* 0x000fe20008000000 */
[----:B------:R-:W-:Y:S01]  /*b9c0*/  UMOV UR20, UR36 ;  /* 0x0000002400147c82 */ /* 0x000fe20008000000 */
[----:B------:R0:W-:Y:S01]  /*b9d0*/  UTMALDG.3D [UR32], [UR14], desc[UR22] ;  /* 0x000016200e0075b4 */ /* 0x0001e20008011000 */
[----:B------:R-:W-:Y:S01]  /*b9e0*/  UMOV UR9, UR33 ;  /* 0x0000002100097c82 */ /* 0x000fe20008000000 */
[----:B------:R-:W-:Y:S01]  /*b9f0*/  UMOV UR11, UR19 ;  /* 0x00000013000b7c82 */ /* 0x000fe20008000000 */
[----:B------:R-:W-:Y:S01]  /*ba00*/  UMOV UR12, UR36 ;  /* 0x00000024000c7c82 */ /* 0x000fe20008000000 */
[----:B------:R-:W-:Y:S01]  /*ba10*/  UMOV UR10, UR26 ;  /* 0x0000001a000a7c82 */ /* 0x000fe20008000000 */
[----:B------:R-:W-:-:S02]  /*ba20*/  LOP3.LUT R5, R5, R14, RZ, 0x3c, !PT ;  /* 0x0000000e05057212 */ /* 0x000fc400078e3cff */
[----:B------:R-:W-:Y:S01]  /*ba30*/  SEL R6, R6, RZ, P1 ;  /* 0x000000ff06067207 */ /* 0x000fe20000800000 */
[----:B------:R0:W-:Y:S01]  /*ba40*/  UTMALDG.3D [UR24], [UR14], desc[UR22] ;  /* 0x000016180e0075b4 */ /* 0x0001e20008011000 */
[----:B------:R0:W-:Y:S01]  /*ba50*/  UTMALDG.3D [UR16], [UR40], desc[UR22] ;  /* 0x00001610280075b4 */ /* 0x0001e20008011000 */
[----:B------:R0:W-:Y:S02]  /*ba60*/  UTMALDG.3D [UR8], [UR40], desc[UR22] ;  /* 0x00001608280075b4 */ /* 0x0001e40008011000 */
[----:B0-----:R-:W-:Y:S05]  /*ba70*/  @P3 BRA `(.L_x_295) ;  /* 0xfffffffc00183947 */ /* 0x001fea000383ffff */
.L_x_291:
[----:B------:R-:W-:Y:S05]  /*ba80*/  BSYNC B1 ;  /* 0x0000000000017941 */ /* 0x000fea0003800000 */
.L_x_290:
[----:B------:R-:W-:Y:S01]  /*ba90*/  LOP3.LUT P3, RZ, R13, 0xff, RZ, 0xc0, !PT ;  /* 0x000000ff0dff7812 */ /* 0x000fe2000786c0ff */
[----:B------:R-:W-:Y:S01]  /*baa0*/  IMAD.IADD R12, R3, 0x1, R12 ;  /* 0x00000001030c7824 */ /* 0x000fe200078e020c */
[----:B------:R-:W-:Y:S01]  /*bab0*/  IADD3 R16, P4, R16, UR30, RZ ;  /* 0x0000001e10107c10 */ /* 0x000fe2000ff9e0ff */
[----:B------:R-:W-:Y:S01]  /*bac0*/  ULDC.64 UR8, c[0x0][0x650] ;  /* 0x0001940000087ab9 */ /* 0x000fe20000000a00 */
[----:B------:R-:W-:Y:S01]  /*bad0*/  BSSY B1, `(.L_x_296) ;  /* 0x000006a000017945 */ /* 0x000fe20003800000 */
[----:B------:R-:W-:Y:S01]  /*bae0*/  IMAD.MOV.U32 R9, RZ, RZ, -0x1 ;  /* 0xffffffffff097424 */ /* 0x000fe200078e00ff */
[----:B------:R-:W-:Y:S01]  /*baf0*/  ISETP.GT.U32.AND P1, PT, R12, 0x2, PT ;  /* 0x000000020c00780c */ /* 0x000fe20003f24070 */
[----:B------:R-:W-:Y:S01]  /*bb00*/  IMAD.MOV.U32 R8, RZ, RZ, -0x1 ;  /* 0xffffffffff087424 */ /* 0x000fe200078e00ff */
[----:B------:R-:W-:Y:S02]  /*bb10*/  IADD3.X R17, R17, UR7, RZ, P4, !PT ;  /* 0x0000000711117c10 */ /* 0x000fe4000a7fe4ff */
[----:B------:R-:W-:-:S02]  /*bb20*/  ISETP.LT.U32.AND P1, PT, R3, 0x3, P1 ;  /* 0x000000030300780c */ /* 0x000fc40000f21070 */
[----:B------:R-:W-:Y:S01]  /*bb30*/  PRMT R13, RZ, 0x7610, R13 ;  /* 0x00007610ff0d7816 */ /* 0x000fe2000000000d */
[----:B------:R-:W0:Y:S01]  /*bb40*/  @P3 S2R R5, SR_CgaCtaId ;  /* 0x0000000000053919 */ /* 0x000e220000008800 */
[----:B------:R-:W-:-:S04]  /*bb50*/  @P3 MOV R4, 0x400 ;  /* 0x0000040000043802 */ /* 0x000fc80000000f00 */
[----:B0-----:R-:W-:Y:S01]  /*bb60*/  @P3 LEA R6, R5, R4, 0x18 ;  /* 0x0000000405063211 */ /* 0x001fe200078ec0ff */
[----:B------:R-:W-:-:S03]  /*bb70*/  IMAD.WIDE.U32 R4, R12, -0x55555555, RZ ;  /* 0xaaaaaaab0c047825 */ /* 0x000fc600078e00ff */
[----:B------:R0:W-:Y:S01]  /*bb80*/  @P3 SYNCS.ARRIVE.TRANS64.A1T0 RZ, [R6+URZ+0x48], RZ ;  /* 0x000048ff06ff39a7 */ /* 0x0001e2000810003f */
[----:B------:R-:W-:Y:S02]  /*bb90*/  ISETP.GE.U32.AND P3, PT, R3, 0x3, PT ;  /* 0x000000030300780c */ /* 0x000fe40003f66070 */
[----:B------:R-:W-:Y:S02]  /*bba0*/  SHF.R.U32.HI R7, RZ, 0x1, R5 ;  /* 0x00000001ff077819 */ /* 0x000fe40000011605 */
[----:B------:R-:W-:Y:S02]  /*bbb0*/  SEL R5, RZ, 0x1, !P1 ;  /* 0x00000001ff057807 */ /* 0x000fe40004800000 */
[----:B------:R-:W-:Y:S01]  /*bbc0*/  ISETP.GE.U32.AND P1, PT, R16, UR8, PT ;  /* 0x0000000810007c0c */ /* 0x000fe2000bf26070 */
[----:B------:R-:W-:Y:S01]  /*bbd0*/  IMAD R12, R7, -0x3, R12 ;  /* 0xfffffffd070c7824 */ /* 0x000fe200078e020c */
[----:B------:R-:W-:Y:S02]  /*bbe0*/  LOP3.LUT R0, R0, R5, RZ, 0x3c, !PT ;  /* 0x0000000500007212 */ /* 0x000fe400078e3cff */
[----:B------:R-:W-:-:S02]  /*bbf0*/  ISETP.GE.U32.AND.EX P1, PT, R17, UR9, PT, P1 ;  /* 0x0000000911007c0c */ /* 0x000fc4000bf26110 */
[----:B------:R-:W-:Y:S02]  /*bc00*/  PRMT R4, RZ, 0x7610, R4 ;  /* 0x00007610ff047816 */ /* 0x000fe40000000004 */
[----:B------:R-:W-:Y:S01]  /*bc10*/  @P3 LOP3.LUT R0, R0, 0x1, R7, 0x78, !PT ;  /* 0x0000000100003812 */ /* 0x000fe200078e7807 */
[----:B------:R-:W-:-:S08]  /*bc20*/  IMAD.MOV.U32 R7, RZ, RZ, -0x1 ;  /* 0xffffffffff077424 */ /* 0x000fd000078e00ff */
[----:B0-----:R-:W-:Y:S05]  /*bc30*/  @P1 BRA `(.L_x_297) ;  /* 0x00000004004c1947 */ /* 0x001fea0003800000 */
[----:B------:R-:W-:Y:S01]  /*bc40*/  ULDC.64 UR8, c[0x0][0x628] ;  /* 0x00018a0000087ab9 */ /* 0x000fe20000000a00 */
[----:B------:R-:W0:Y:S01]  /*bc50*/  S2R R15, SR_CTAID.X ;  /* 0x00000000000f7919 */ /* 0x000e220000002500 */
[----:B------:R-:W-:Y:S01]  /*bc60*/  ISETP.NE.U32.AND P1, PT, RZ, UR8, PT ;  /* 0x00000008ff007c0c */ /* 0x000fe2000bf25070 */
[----:B------:R-:W-:Y:S01]  /*bc70*/  ULDC UR11, c[0x0][0x630] ;  /* 0x00018c00000b7ab9 */ /* 0x000fe20000000800 */
[----:B------:R-:W-:Y:S01]  /*bc80*/  IMAD.MOV.U32 R4, RZ, RZ, R16 ;  /* 0x000000ffff047224 */ /* 0x000fe200078e0010 */
[----:B------:R-:W1:Y:S01]  /*bc90*/  S2R R14, SR_CTAID.Y ;  /* 0x00000000000e7919 */ /* 0x000e620000002600 */
[----:B------:R-:W-:Y:S01]  /*bca0*/  ISETP.NE.AND.EX P1, PT, RZ, UR9, PT, P1 ;  /* 0x00000009ff007c0c */ /* 0x000fe2000bf25310 */
[----:B------:R-:W-:-:S12]  /*bcb0*/  IMAD.MOV.U32 R5, RZ, RZ, R17 ;  /* 0x000000ffff057224 */ /* 0x000fd800078e0011 */
[----:B------:R-:W-:Y:S05]  /*bcc0*/  @!P1 BRA `(.L_x_298) ;  /* 0x0000000000289947 */ /* 0x000fea0003800000 */
[----:B------:R-:W-:Y:S02]  /*bcd0*/  ULDC UR10, c[0x0][0x634] ;  /* 0x00018d00000a7ab9 */ /* 0x000fe40000000800 */
[----:B------:R-:W-:-:S05]  /*bce0*/  IADD3 R9, P1, R16, UR10, RZ ;  /* 0x0000000a10097c10 */ /* 0x000fca000ff3e0ff */
[----:B------:R-:W-:-:S04]  /*bcf0*/  IMAD.X R21, RZ, RZ, R17, P1 ;  /* 0x000000ffff157224 */ /* 0x000fc800008e0611 */
[----:B------:R-:W-:-:S04]  /*bd00*/  IMAD.WIDE.U32 R6, R21, UR8, RZ ;  /* 0x0000000815067c25 */ /* 0x000fc8000f8e00ff */
[----:B------:R-:W-:-:S04]  /*bd10*/  IMAD.WIDE.U32 R6, P1, R9, UR9, R6 ;  /* 0x0000000909067c25 */ /* 0x000fc8000f820006 */
[----:B------:R-:W-:-:S04]  /*bd20*/  IMAD.WIDE.U32 R8, R9, UR8, RZ ;  /* 0x0000000809087c25 */ /* 0x000fc8000f8e00ff */
[----:B------:R-:W-:Y:S01]  /*bd30*/  IMAD.X R5, RZ, RZ, RZ, P1 ;  /* 0x000000ffff057224 */ /* 0x000fe200008e06ff */
[----:B------:R-:W-:Y:S01]  /*bd40*/  IADD3 RZ, P1, R9, R6, RZ ;  /* 0x0000000609ff7210 */ /* 0x000fe20007f3e0ff */
[----:B------:R-:W-:-:S04]  /*bd50*/  IMAD.MOV.U32 R4, RZ, RZ, R7 ;  /* 0x000000ffff047224 */ /* 0x000fc800078e0007 */
[----:B------:R-:W-:-:S08]  /*bd60*/  IMAD.WIDE.U32.X R4, R21, UR9, R4, P1 ;  /* 0x0000000915047c25 */ /* 0x000fd000088e0404 */
.L_x_298:
[--C-:B------:R-:W-:Y:S01]  /*bd70*/  SHF.R.U64 R8, R4, UR11, R5.reuse ;  /* 0x0000000b04087c19 */ /* 0x100fe20008001205 */
[----:B------:R-:W-:Y:S01]  /*bd80*/  ULDC.64 UR8, c[0x0][0x620] ;  /* 0x0001880000087ab9 */ /* 0x000fe20000000a00 */
[----:B------:R-:W-:Y:S01]  /*bd90*/  SHF.R.U32.HI R4, RZ, UR11, R5 ;  /* 0x0000000bff047c19 */ /* 0x000fe20008011605 */
[----:B------:R-:W2:Y:S01]  /*bda0*/  LDC R24, c[0x0][0x144] ;  /* 0x00005100ff187b82 */ /* 0x000ea20000000800 */
[----:B------:R-:W-:Y:S01]  /*bdb0*/  IADD3 R7, P1, RZ, -R8, RZ ;  /* 0x80000008ff077210 */ /* 0x000fe20007f3e0ff */
[----:B------:R-:W-:Y:S01]  /*bdc0*/  ULDC.64 UR12, c[0x0][0x640] ;  /* 0x00019000000c7ab9 */ /* 0x000fe20000000a00 */
[----:B0-----:R-:W-:Y:S01]  /*bdd0*/  I2FP.F32.U32 R9, R15 ;  /* 0x0000000f00097245 */ /* 0x001fe20000201000 */
[----:B------:R-:W-:Y:S02]  /*bde0*/  ULDC UR10, c[0x0][0x608] ;  /* 0x00018200000a7ab9 */ /* 0x000fe40000000800 */
[----:B------:R-:W-:Y:S01]  /*bdf0*/  IMAD.X R4, RZ, RZ, ~R4, P1 ;  /* 0x000000ffff047224 */ /* 0x000fe200008e0e04 */
[----:B------:R-:W-:Y:S01]  /*be00*/  ISETP.NE.U32.AND P1, PT, RZ, UR12, PT ;  /* 0x0000000cff007c0c */ /* 0x000fe2000bf25070 */
[----:B------:R-:W0:Y:S02]  /*be10*/  LDC R21, c[0x0][0x148] ;  /* 0x00005200ff157b82 */ /* 0x000e240000000800 */
[----:B------:R-:W-:Y:S01]  /*be20*/  IMAD R6, R4, UR8, RZ ;  /* 0x0000000804067c24 */ /* 0x000fe2000f8e02ff */
[----:B------:R-:W-:Y:S01]  /*be30*/  ISETP.NE.AND.EX P1, PT, RZ, UR13, PT, P1 ;  /* 0x0000000dff007c0c */ /* 0x000fe2000bf25310 */
[----:B------:R-:W-:Y:S01]  /*be40*/  IMAD.WIDE.U32 R4, R7, UR8, R16 ;  /* 0x0000000807047c25 */ /* 0x000fe2000f8e0010 */
[----:B------:R-:W-:-:S03]  /*be50*/  ULDC UR8, c[0x0][0x150] ;  /* 0x0000540000087ab9 */ /* 0x000fc60000000800 */
[----:B------:R-:W-:Y:S02]  /*be60*/  IMAD R7, R7, UR9, R6 ;  /* 0x0000000907077c24 */ /* 0x000fe4000f8e0206 */
[----:B------:R-:W-:Y:S01]  /*be70*/  FMUL R6, R9, UR8 ;  /* 0x0000000809067c20 */ /* 0x000fe20008400000 */
[----:B------:R-:W-:Y:S01]  /*be80*/  ULDC UR8, c[0x0][0x618] ;  /* 0x0001860000087ab9 */ /* 0x000fe20000000800 */
[----:B------:R-:W-:Y:S01]  /*be90*/  ULDC UR9, c[0x0][0x154] ;  /* 0x0000550000097ab9 */ /* 0x000fe20000000800 */
[----:B------:R-:W-:-:S03]  /*bea0*/  IMAD.IADD R5, R5, 0x1, R7 ;  /* 0x0000000105057824 */ /* 0x000fc600078e0207 */
[----:B------:R-:W3:Y:S02]  /*beb0*/  F2I.U32.TRUNC.NTZ R6, R6 ;  /* 0x0000000600067305 */ /* 0x000ee4000020f000 */
[----:B------:R-:W-:Y:S02]  /*bec0*/  SHF.R.U64 R9, R4, UR8, R5 ;  /* 0x0000000804097c19 */ /* 0x000fe40008001205 */
[----:B-1----:R-:W-:-:S05]  /*bed0*/  I2FP.F32.U32 R4, R14 ;  /* 0x0000000e00047245 */ /* 0x002fca0000201000 */
[----:B------:R-:W-:Y:S01]  /*bee0*/  FMUL R22, R4, UR9 ;  /* 0x0000000904167c20 */ /* 0x000fe20008400000 */
[----:B------:R-:W-:Y:S01]  /*bef0*/  SHF.R.U32.HI R4, RZ, UR8, R5 ;  /* 0x00000008ff047c19 */ /* 0x000fe20008011605 */
[----:B------:R-:W-:-:S03]  /*bf00*/  ULDC UR8, c[0x0][0x658] ;  /* 0x0001960000087ab9 */ /* 0x000fc60000000800 */
[--C-:B------:R-:W-:Y:S01]  /*bf10*/  SHF.R.U64 R20, R9, UR10, R4.reuse ;  /* 0x0000000a09147c19 */ /* 0x100fe20008001204 */
[----:B------:R-:W1:Y:S01]  /*bf20*/  F2I.U32.TRUNC.NTZ R22, R22 ;  /* 0x0000001600167305 */ /* 0x000e62000020f000 */
[----:B------:R-:W-:Y:S01]  /*bf30*/  SHF.R.U32.HI R5, RZ, UR10, R4 ;  /* 0x0000000aff057c19 */ /* 0x000fe20008011604 */
[----:B---3--:R-:W-:-:S03]  /*bf40*/  IMAD.MOV R6, RZ, RZ, -R6 ;  /* 0x000000ffff067224 */ /* 0x008fc600078e0a06 */
[----:B------:R-:W-:Y:S01]  /*bf50*/  SHF.R.U64 R18, R20, UR8, R5 ;  /* 0x0000000814127c19 */ /* 0x000fe20008001205 */
[----:B--2---:R-:W-:Y:S01]  /*bf60*/  IMAD R15, R24, R6, R15 ;  /* 0x00000006180f7224 */ /* 0x004fe200078e020f */
[----:B------:R-:W-:-:S03]  /*bf70*/  SHF.R.U32.HI R23, RZ, UR8, R5 ;  /* 0x00000008ff177c19 */ /* 0x000fc60008011605 */
[----:B------:R-:W-:Y:S02]  /*bf80*/  IMAD.MOV.U32 R4, RZ, RZ, R18 ;  /* 0x000000ffff047224 */ /* 0x000fe400078e0012 */
[----:B------:R-:W-:Y:S01]  /*bf90*/  IMAD.MOV.U32 R5, RZ, RZ, R23 ;  /* 0x000000ffff057224 */ /* 0x000fe200078e0017 */
[----:B-1----:R-:W-:Y:S06]  /*bfa0*/  @!P1 BRA `(.L_x_299) ;  /* 0x0000000000289947 */ /* 0x002fec0003800000 */
[----:B------:R-:W-:Y:S02]  /*bfb0*/  ULDC UR8, c[0x0][0x64c] ;  /* 0x0001930000087ab9 */ /* 0x000fe40000000800 */
[----:B------:R-:W-:-:S05]  /*bfc0*/  IADD3 R5, P1, R18, UR8, RZ ;  /* 0x0000000812057c10 */ /* 0x000fca000ff3e0ff */
[----:B------:R-:W-:-:S04]  /*bfd0*/  IMAD.X R23, RZ, RZ, R23, P1 ;  /* 0x000000ffff177224 */ /* 0x000fc800008e0617 */
[----:B------:R-:W-:-:S04]  /*bfe0*/  IMAD.WIDE.U32 R6, R23, UR12, RZ ;  /* 0x0000000c17067c25 */ /* 0x000fc8000f8e00ff */
[----:B------:R-:W-:-:S04]  /*bff0*/  IMAD.WIDE.U32 R6, P1, R5, UR13, R6 ;  /* 0x0000000d05067c25 */ /* 0x000fc8000f820006 */
[----:B------:R-:W-:-:S04]  /*c000*/  IMAD.WIDE.U32 R4, R5, UR12, RZ ;  /* 0x0000000c05047c25 */ /* 0x000fc8000f8e00ff */
[----:B------:R-:W-:Y:S01]  /*c010*/  IMAD.MOV.U32 R4, RZ, RZ, R7 ;  /* 0x000000ffff047224 */ /* 0x000fe200078e0007 */
[----:B------:R-:W-:Y:S01]  /*c020*/  IADD3 RZ, P3, R5, R6, RZ ;  /* 0x0000000605ff7210 */ /* 0x000fe20007f7e0ff */
[----:B------:R-:W-:-:S04]  /*c030*/  IMAD.X R5, RZ, RZ, RZ, P1 ;  /* 0x000000ffff057224 */ /* 0x000fc800008e06ff */
[----:B------:R-:W-:-:S08]  /*c040*/  IMAD.WIDE.U32.X R4, R23, UR13, R4, P3 ;  /* 0x0000000d17047c25 */ /* 0x000fd000098e0404 */
.L_x_299:
[----:B------:R-:W-:Y:S01]  /*c050*/  ISETP.NE.AND P1, PT, R2, 0x1, PT ;  /* 0x000000010200780c */ /* 0x000fe20003f25270 */
[----:B------:R-:W-:Y:S01]  /*c060*/  ULDC UR8, c[0x0][0x648] ;  /* 0x0001920000087ab9 */ /* 0x000fe20000000800 */
[----:B------:R-:W-:Y:S01]  /*c070*/  LOP3.LUT R20, R20, UR6, RZ, 0xc0, !PT ;  /* 0x0000000614147c12 */ /* 0x000fe2000f8ec0ff */
[----:B------:R-:W-:Y:S01]  /*c080*/  IMAD.MOV R22, RZ, RZ, -R22 ;  /* 0x000000ffff167224 */ /* 0x000fe200078e0a16 */
[----:B------:R-:W-:Y:S01]  /*c090*/  SHF.R.U64 R5, R4, UR8, R5 ;  /* 0x0000000804057c19 */ /* 0x000fe20008001205 */
[----:B------:R-:W-:Y:S01]  /*c0a0*/  ULDC UR8, c[0x0][0x638] ;  /* 0x00018e0000087ab9 */ /* 0x000fe20000000800 */
[----:B------:R-:W-:Y:S01]  /*c0b0*/  LOP3.LUT R9, R9, UR4, RZ, 0xc0, !PT ;  /* 0x0000000409097c12 */ /* 0x000fe2000f8ec0ff */
[----:B------:R-:W-:Y:S01]  /*c0c0*/  ULDC UR9, c[0x0][0x610] ;  /* 0x0001840000097ab9 */ /* 0x000fe20000000800 */
[----:B------:R-:W-:Y:S02]  /*c0d0*/  IMAD.MOV.U32 R4, RZ, RZ, 0x1 ;  /* 0x00000001ff047424 */ /* 0x000fe400078e00ff */
[----:B------:R-:W-:-:S02]  /*c0e0*/  IMAD.MOV R7, RZ, RZ, -R5 ;  /* 0x000000ffff077224 */ /* 0x000fc400078e0a05 */
[----:B------:R-:W-:Y:S02]  /*c0f0*/  IMAD R20, R5, UR5, R20 ;  /* 0x0000000505147c24 */ /* 0x000fe4000f8e0214 */
[----:B0-----:R-:W-:Y:S02]  /*c100*/  @P1 IMAD R15, R21, R22, R14 ;  /* 0x00000016150f1224 */ /* 0x001fe400078e020e */
[----:B------:R-:W-:Y:S01]  /*c110*/  IMAD R18, R7, UR8, R18 ;  /* 0x0000000807127c24 */ /* 0x000fe2000f8e0212 */
[----:B------:R-:W-:Y:S01]  /*c120*/  ULDC UR8, c[0x0][0x600] ;  /* 0x0001800000087ab9 */ /* 0x000fe20000000800 */
[----:B------:R-:W-:Y:S02]  /*c130*/  IMAD R15, R20, UR9, R15 ;  /* 0x00000009140f7c24 */ /* 0x000fe4000f8e020f */
[----:B------:R-:W-:-:S05]  /*c140*/  IMAD R18, R18, UR8, R9 ;  /* 0x0000000812127c24 */ /* 0x000fca000f8e0209 */
[----:B------:R-:W-:Y:S02]  /*c150*/  SEL R9, R18, R15, !P1 ;  /* 0x0000000f12097207 */ /* 0x000fe40004800000 */
[----:B------:R-:W-:-:S07]  /*c160*/  SEL R7, R15, R18, !P1 ;  /* 0x000000120f077207 */ /* 0x000fce0004800000 */
.L_x_297:
[----:B------:R-:W-:Y:S05]  /*c170*/  BSYNC B1 ;  /* 0x0000000000017941 */ /* 0x000fea0003800000 */
.L_x_296:
[----:B------:R-:W-:-:S13]  /*c180*/  LOP3.LUT P1, RZ, R4, 0xff, RZ, 0xc0, !PT ;  /* 0x000000ff04ff7812 */ /* 0x000fda000782c0ff */
[----:B------:R-:W-:Y:S05]  /*c190*/  @P1 BRA `(.L_x_300) ;  /* 0xfffffff4001c1947 */ /* 0x000fea000383ffff */
[----:B------:R-:W-:Y:S05]  /*c1a0*/  BSYNC B0 ;  /* 0x0000000000007941 */ /* 0x000fea0003800000 */
.L_x_288:
[----:B------:R-:W-:-:S03]  /*c1b0*/  UMOV UR8, 0xffffffff ;  /* 0xffffffff00087882 */ /* 0x000fc60000000000 */
[----:B------:R-:W-:Y:S05]  /*c1c0*/  BRA.DIV UR8, `(.L_x_301) ;  /* 0x0000000208f47947 */ /* 0x000fea000b800000 */
[----:B------:R-:W-:-:S13]  /*c1d0*/  ELECT P6, URZ, PT ;  /* 0x00000000003f782f */ /* 0x000fda00038c0000 */
.L_x_314:
[----:B------:R-:W-:Y:S04]  /*c1e0*/  BSSY B0, `(.L_x_302) ;  /* 0x0000022000007945 */ /* 0x000fe80003800000 */
[----:B------:R-:W-:Y:S05]  /*c1f0*/  @!P6 BRA `(.L_x_303) ;  /* 0x000000000080e947 */ /* 0x000fea0003800000 */
[----:B------:R-:W-:-:S04]  /*c200*/  LOP3.LUT R19, R19, 0x2, RZ, 0xfc, !PT ;  /* 0x0000000213137812 */ /* 0x000fc800078efcff */
[----:B------:R-:W-:-:S13]  /*c210*/  ISETP.NE.AND P0, PT, R19, 0x3, PT ;  /* 0x000000031300780c */ /* 0x000fda0003f05270 */
[----:B------:R-:W-:Y:S05]  /*c220*/  @!P0 BRA `(.L_x_304) ;  /* 0x0000000000048947 */ /* 0x000fea0003800000 */
[----:B------:R-:W-:Y:S01]  /*c230*/  BPT.TRAP 0x1 ;  /* 0x000000040000795c */ /* 0x000fe20000300000 */
.L_x_304:
[----:B------:R-:W0:Y:S01]  /*c240*/  S2R R3, SR_CgaCtaId ;  /* 0x0000000000037919 */ /* 0x000e220000008800 */
[----:B------:R-:W-:-:S04]  /*c250*/  MOV R2, 0x400 ;  /* 0x0000040000027802 */ /* 0x000fc80000000f00 */
[----:B0-----:R-:W-:Y:S02]  /*c260*/  LEA R3, R3, R2, 0x18 ;  /* 0x0000000203037211 */ /* 0x001fe400078ec0ff */
[----:B------:R-:W-:-:S03]  /*c270*/  SHF.L.U32 R2, R0, 0x1f, RZ ;  /* 0x0000001f00027819 */ /* 0x000fc600000006ff */
[----:B------:R-:W-:-:S04]  /*c280*/  VIADD R3, R3, 0x18 ;  /* 0x0000001803037836 */ /* 0x000fc80000000000 */
[C---:B------:R-:W-:Y:S02]  /*c290*/  IMAD R7, R12.reuse, 0x8, R3 ;  /* 0x000000080c077824 */ /* 0x040fe400078e0203 */
[----:B------:R-:W-:Y:S02]  /*c2a0*/  VIADD R12, R12, 0x1 ;  /* 0x000000010c0c7836 */ /* 0x000fe40000000000 */
[----:B------:R-:W0:Y:S03]  /*c2b0*/  SYNCS.PHASECHK.TRANS64.TRYWAIT P0, [R7+URZ], R2 ;  /* 0x00000002070075a7 */ /* 0x000e26000800017f */
[----:B------:R-:W-:-:S04]  /*c2c0*/  ISETP.NE.AND P1, PT, R12, 0x3, PT ;  /* 0x000000030c00780c */ /* 0x000fc80003f25270 */
[----:B------:R-:W-:Y:S02]  /*c2d0*/  SEL R5, RZ, 0x1, P1 ;  /* 0x00000001ff057807 */ /* 0x000fe40000800000 */
[----:B------:R-:W-:Y:S02]  /*c2e0*/  SEL R12, R12, RZ, P1 ;  /* 0x000000ff0c0c7207 */ /* 0x000fe40000800000 */
[----:B------:R-:W-:-:S03]  /*c2f0*/  LOP3.LUT R5, R0, R5, RZ, 0x3c, !PT ;  /* 0x0000000500057212 */ /* 0x000fc600078e3cff */
[----:B------:R-:W-:Y:S01]  /*c300*/  IMAD R9, R12, 0x8, R3 ;  /* 0x000000080c097824 */ /* 0x000fe200078e0203 */
[----:B------:R-:W-:Y:S01]  /*c310*/  SHF.L.U32 R4, R5, 0x1f, RZ ;  /* 0x0000001f05047819 */ /* 0x000fe200000006ff */
[----:B0-----:R-:W-:Y:S06]  /*c320*/  @!P0 BRA `(.L_x_305) ;  /* 0x0000000000bc8947 */ /* 0x001fec0003800000 */
.L_x_315:
[----:B------:R-:W1:Y:S01]  /*c330*/  SYNCS.PHASECHK.TRANS64.TRYWAIT P0, [R9+URZ], R4 ;  /* 0x00000004090075a7 */ /* 0x000e62000800017f */
[----:B------:R-:W-:-:S05]  /*c340*/  VIADD R0, R12, 0x1 ;  /* 0x000000010c007836 */ /* 0x000fca0000000000 */
[----:B------:R-:W-:-:S04]  /*c350*/  ISETP.NE.AND P1, PT, R0, 0x3, PT ;  /* 0x000000030000780c */ /* 0x000fc80003f25270 */
[----:B0-----:R-:W-:Y:S02]  /*c360*/  SEL R2, RZ, 0x1, P1 ;  /* 0x00000001ff027807 */ /* 0x001fe40000800000 */
[----:B------:R-:W-:Y:S02]  /*c370*/  SEL R0, R0, RZ, P1 ;  /* 0x000000ff00007207 */ /* 0x000fe40000800000 */
[----:B------:R-:W-:Y:S01]  /*c380*/  LOP3.LUT R2, R5, R2, RZ, 0x3c, !PT ;  /* 0x0000000205027212 */ /* 0x000fe200078e3cff */
[----:B-1----:R-:W-:Y:S06]  /*c390*/  @!P0 BRA `(.L_x_306) ;  /* 0x0000000000b48947 */ /* 0x002fec0003800000 */
.L_x_316:
[----:B------:R-:W-:Y:S01]  /*c3a0*/  IMAD R3, R0, 0x8, R3 ;  /* 0x0000000800037824 */ /* 0x000fe200078e0203 */
[----:B------:R-:W-:-:S07]  /*c3b0*/  SHF.L.U32 R0, R2, 0x1f, RZ ;  /* 0x0000001f02007819 */ /* 0x000fce00000006ff */
.L_x_307:
[----:B-1----:R1:W2:Y:S02]  /*c3c0*/  SYNCS.PHASECHK.TRANS64.TRYWAIT P0, [R3+URZ], R0 ;  /* 0x00000000030075a7 */ /* 0x0022a4000800017f */
[----:B--2---:R-:W-:Y:S05]  /*c3d0*/  @!P0 NANOSLEEP.SYNCS 0x989680 ;  /* 0x009896800000895d */ /* 0x004fea0003900000 */
[----:B------:R-:W2:Y:S02]  /*c3e0*/  @!P0 SYNCS.PHASECHK.TRANS64 P0, [R3+URZ], R0 ;  /* 0x00000000030085a7 */ /* 0x000ea4000800007f */
[----:B--2---:R-:W-:Y:S05]  /*c3f0*/  @!P0 BRA `(.L_x_307) ;  /* 0xfffffffc00f08947 */ /* 0x004fea000383ffff */
.L_x_303:
[----:B------:R-:W-:Y:S05]  /*c400*/  BSYNC B0 ;  /* 0x0000000000007941 */ /* 0x000fea0003800000 */
.L_x_302:
[----:B------:R-:W-:Y:S05]  /*c410*/  EXIT ;  /* 0x000000000000794d */ /* 0x000fea0003800000 */
.L_x_17:
[----:B---3--:R3:W4:Y:S02]  /*c420*/  SYNCS.PHASECHK.TRANS64.TRYWAIT P1, [R3+URZ], R0 ;  /* 0x00000000030075a7 */ /* 0x008724000802017f */
[----:B----4-:R-:W-:Y:S05]  /*c430*/  @!P1 NANOSLEEP.SYNCS 0x989680 ;  /* 0x009896800000995d */ /* 0x010fea0003900000 */
[----:B------:R-:W4:Y:S02]  /*c440*/  @!P1 SYNCS.PHASECHK.TRANS64 P1, [R3+URZ], R0 ;  /* 0x00000000030095a7 */ /* 0x000f24000802007f */
[----:B----4-:R-:W-:Y:S05]  /*c450*/  @!P1 BRA `(.L_x_17) ;  /* 0xfffffffc00f09947 */ /* 0x010fea000383ffff */
[----:B------:R-:W-:Y:S05]  /*c460*/  BRA `(.L_x_16) ;  /* 0xffffff4c00607947 */ /* 0x000fea000383ffff */
.L_x_22:
[----:B-1----:R-:W-:-:S04]  /*c470*/  IMAD.U32 R4, RZ, RZ, UR9 ;  /* 0x00000009ff047e24 */ /* 0x002fc8000f8e00ff */
[----:B------:R1:W2:Y:S03]  /*c480*/  SYNCS.PHASECHK.TRANS64.TRYWAIT P1, [R4+URZ], R3 ;  /* 0x00000003040075a7 */ /* 0x0002a6000802017f */
[----:B--2---:R-:W-:Y:S05]  /*c490*/  @!P1 NANOSLEEP.SYNCS 0x989680 ;  /* 0x009896800000995d */ /* 0x004fea0003900000 */
[----:B------:R-:W2:Y:S02]  /*c4a0*/  @!P1 SYNCS.PHASECHK.TRANS64 P1, [R4+URZ], R3 ;  /* 0x00000003040095a7 */ /* 0x000ea4000802007f */
[----:B--2---:R-:W-:Y:S05]  /*c4b0*/  @!P1 BRA `(.L_x_22) ;  /* 0xfffffffc00ec9947 */ /* 0x004fea000383ffff */
[----:B------:R-:W-:Y:S05]  /*c4c0*/  BRA `(.L_x_21) ;  /* 0xffffff5400547947 */ /* 0x000fea000383ffff */
.L_x_289:
[----:B------:R-:W-:Y:S01]  /*c4d0*/  BSSY B1, `(.L_x_308) ;  /* 0x0000006000017945 */ /* 0x000fe20003800000 */
[----:B------:R-:W-:-:S07]  /*c4e0*/  IMAD.MOV.U32 R15, RZ, RZ, -0x1 ;  /* 0xffffffffff0f7424 */ /* 0x000fce00078e00ff */
[----:B------:R-:W-:Y:S05]  /*c4f0*/  WARPSYNC.COLLECTIVE R15, `(.L_x_309) ;  /* 0x000000000f0c7348 */ /* 0x000fea0003c00000 */
[----:B------:R-:W-:Y:S02]  /*c500*/  ELECT P6, UR62, PT ;  /* 0x00000000003e782f */ /* 0x000fe400038c0000 */
[----:B------:R-:W-:Y:S01]  /*c510*/  MOV R14, UR62 ;  /* 0x0000003e000e7c02 */ /* 0x000fe20008000f00 */
[----:B------:R-:W-:Y:S10]  /*c520*/  ENDCOLLECTIVE ;  /* 0x000000000000791b */ /* 0x000ff40003800000 */
.L_x_309:
[----:B------:R-:W-:Y:S05]  /*c530*/  BSYNC B1 ;  /* 0x0000000000017941 */ /* 0x000fea0003800000 */
.L_x_308:
[----:B------:R-:W-:Y:S05]  /*c540*/  BRA `(.L_x_310) ;  /* 0xfffffff0003c7947 */ /* 0x000fea000383ffff */
.L_x_292:
[----:B0-----:R0:W1:Y:S02]  /*c550*/  SYNCS.PHASECHK.TRANS64.TRYWAIT P1, [R14+URZ+0x18], R7 ;  /* 0x000018070e0075a7 */ /* 0x001064000802017f */
[----:B-1----:R-:W-:Y:S05]  /*c560*/  @!P1 NANOSLEEP.SYNCS 0x989680 ;  /* 0x009896800000995d */ /* 0x002fea0003900000 */
[----:B------:R-:W1:Y:S02]  /*c570*/  @!P1 SYNCS.PHASECHK.TRANS64 P1, [R14+URZ+0x18], R7 ;  /* 0x000018070e0095a7 */ /* 0x000e64000802007f */
[----:B-1----:R-:W-:Y:S05]  /*c580*/  @!P1 BRA `(.L_x_292) ;  /* 0xfffffffc00f09947 */ /* 0x002fea000383ffff */
[----:B------:R-:W-:Y:S05]  /*c590*/  BRA `(.L_x_311) ;  /* 0xfffffff000707947 */ /* 0x000fea000383ffff */
.L_x_301:
[----:B------:R-:W-:Y:S01]  /*c5a0*/  BSSY B0, `(.L_x_312) ;  /* 0x0000006000007945 */ /* 0x000fe20003800000 */
[----:B------:R-:W-:-:S07]  /*c5b0*/  IMAD.MOV.U32 R15, RZ, RZ, -0x1 ;  /* 0xffffffffff0f7424 */ /* 0x000fce00078e00ff */
[----:B------:R-:W-:Y:S05]  /*c5c0*/  WARPSYNC.COLLECTIVE R15, `(.L_x_313) ;  /* 0x000000000f0c7348 */ /* 0x000fea0003c00000 */
[----:B------:R-:W-:Y:S02]  /*c5d0*/  ELECT P6, UR62, PT ;  /* 0x00000000003e782f */ /* 0x000fe400038c0000 */
[----:B------:R-:W-:Y:S01]  /*c5e0*/  MOV R14, UR62 ;  /* 0x0000003e000e7c02 */ /* 0x000fe20008000f00 */
[----:B------:R-:W-:Y:S10]  /*c5f0*/  ENDCOLLECTIVE ;  /* 0x000000000000791b */ /* 0x000ff40003800000 */
.L_x_313:
[----:B------:R-:W-:Y:S05]  /*c600*/  BSYNC B0 ;  /* 0x0000000000007941 */ /* 0x000fea0003800000 */
.L_x_312:
[----:B------:R-:W-:Y:S05]  /*c610*/  BRA `(.L_x_314) ;  /* 0xfffffff800f07947 */ /* 0x000fea000383ffff */
.L_x_305:
[----:B0-----:R0:W1:Y:S02]  /*c620*/  SYNCS.PHASECHK.TRANS64.TRYWAIT P0, [R7+URZ], R2 ;  /* 0x00000002070075a7 */ /* 0x001064000800017f */
[----:B-1----:R-:W-:Y:S05]  /*c630*/  @!P0 NANOSLEEP.SYNCS 0x989680 ;  /* 0x009896800000895d */ /* 0x002fea0003900000 */
[----:B------:R-:W1:Y:S02]  /*c640*/  @!P0 SYNCS.PHASECHK.TRANS64 P0, [R7+URZ], R2 ;  /* 0x00000002070085a7 */ /* 0x000e64000800007f */
[----:B-1----:R-:W-:Y:S05]  /*c650*/  @!P0 BRA `(.L_x_305) ;  /* 0xfffffffc00f08947 */ /* 0x002fea000383ffff */
[----:B------:R-:W-:Y:S05]  /*c660*/  BRA `(.L_x_315) ;  /* 0xfffffffc00307947 */ /* 0x000fea000383ffff */
.L_x_306:
[----:B0-----:R0:W1:Y:S02]  /*c670*/  SYNCS.PHASECHK.TRANS64.TRYWAIT P0, [R9+URZ], R4 ;  /* 0x00000004090075a7 */ /* 0x001064000800017f */
[----:B-1----:R-:W-:Y:S05]  /*c680*/  @!P0 NANOSLEEP.SYNCS 0x989680 ;  /* 0x009896800000895d */ /* 0x002fea0003900000 */
[----:B------:R-:W1:Y:S02]  /*c690*/  @!P0 SYNCS.PHASECHK.TRANS64 P0, [R9+URZ], R4 ;  /* 0x00000004090085a7 */ /* 0x000e64000800007f */
[----:B-1----:R-:W-:Y:S05]  /*c6a0*/  @!P0 BRA `(.L_x_306) ;  /* 0xfffffffc00f08947 */ /* 0x002fea000383ffff */
[----:B------:R-:W-:Y:S05]  /*c6b0*/  BRA `(.L_x_316) ;  /* 0xfffffffc00387947 */ /* 0x000fea000383ffff */
.L_x_317:
[----:B------:R-:W-:-:S00]  /*c6c0*/  BRA `(.L_x_317) ;  /* 0xfffffffc00fc7947 */ /* 0x000fc0000383ffff */
[----:B------:R-:W-:-:S00]  /*c6d0*/  NOP ;  /* 0x0000000000007918 */ /* 0x000fc00000000000 */
        /* <DEDUP_REMOVED lines=10> */
.L_x_318:


//--------------------- .nv.global.init           --------------------------
	.section	.nv.global.init,"aw",@progbits
.nv.global.init:
	.type		$str$22,@object
	.size		$str$22,($str$23 - $str$22)
$str$22:
        /*0000*/ 	.byte	0x6b, 0x5f, 0x74, 0x69, 0x6c, 0x65, 0x5f, 0x63, 0x6f, 0x75, 0x6e, 0x74, 0x20, 0x3e, 0x3d, 0x20
        /*0010*/ 	.byte	0x31, 0x00
	.type		$str$23,@object
	.size		$str$23,(__unnamed_1 - $str$23)
$str$23:
        /*0012*/ 	.byte	0x2f, 0x74, 0x6d, 0x70, 0x2f, 0x63, 0x75, 0x74, 0x6c, 0x61, 0x73, 0x73, 0x5f, 0x73, 0x77, 0x65
        /*0022*/ 	.byte	0x65, 0x70, 0x5f, 0x73, 0x72, 0x63, 0x2f, 0x69, 0x6e, 0x63, 0x6c, 0x75, 0x64, 0x65, 0x2f, 0x63
        /*0032*/ 	.byte	0x75, 0x74, 0x6c, 0x61, 0x73, 0x73, 0x2f, 0x67, 0x65, 0x6d, 0x6d, 0x2f, 0x63, 0x6f, 0x6c, 0x6c
        /*0042*/ 	.byte	0x65, 0x63, 0x74, 0x69, 0x76, 0x65, 0x2f, 0x73, 0x6d, 0x39, 0x30, 0x5f, 0x6d, 0x6d, 0x61, 0x5f
        /*0052*/ 	.byte	0x74, 0x6d, 0x61, 0x5f, 0x67, 0x6d, 0x6d, 0x61, 0x5f, 0x73, 0x73, 0x5f, 0x77, 0x61, 0x72, 0x70
        /*0062*/ 	.byte	0x73, 0x70, 0x65, 0x63, 0x69, 0x61, 0x6c, 0x69, 0x7a, 0x65, 0x64, 0x2e, 0x68, 0x70, 0x70, 0x00
	.type		__unnamed_1,@object
	.size		__unnamed_1,(.L_0 - __unnamed_1)
__unnamed_1:
        /*0072*/ 	.byte	0x76, 0x6f, 0x69, 0x64, 0x20, 0x63, 0x75, 0x74, 0x6c, 0x61, 0x73, 0x73, 0x3a, 0x3a, 0x67, 0x65
        /* <DEDUP_REMOVED lines=177> */
        /*0b92*/ 	.byte	0x00
.L_0:


//--------------------- .nv.shared._ZN7cutlass13device_kernelINS_4gemm6kernel13GemmUniversalIN4cute5tupleIJiiiiEEENS1_10collective13CollectiveMmaINS1_34MainloopSm90TmaGmmaWarpSpecializedILi3ENS5_IJNS4_1CILi1EEESB_SB_EEENS1_35KernelTmaWarpSpecializedCooperativeEEENS5_IJNSA_ILi256EEENSA_ILi128EEENSA_ILi64EEEEEENS_10tfloat32_tENS5_IJlSB_lEEESJ_SK_NS4_8TiledMMAINS4_8MMA_AtomIJNS4_4SM904GMMA30MMA_64x128x8_F32TF32TF32_SS_TNILNSO_7ScaleInE1ELSQ_1EEEEEENS4_6LayoutINS5_IJNSA_ILi2EEESB_SB_EEENS5_IJSB_NSA_ILi0EEESW_EEEEENS5_IJNS4_10UnderscoreESZ_SZ_EEEEENS4_13SM90_TMA_LOADENS4_14ComposedLayoutINS4_7SwizzleILi3ELi4ELi3EEENS4_18smem_ptr_flag_bitsILi32EEENST_INS5_IJNSA_ILi8EEENSA_ILi32EEEEEENS5_IJS19_SB_EEEEEEEvNS4_8identityES12_S1D_vS1E_EENS_8epilogue10collective6detail29Sm90TmaWarpSpecializedAdapterINS1H_15DefaultEpilogueISJ_SK_SK_NS1G_6thread17LinearCombinationISJ_Li1EffLNS1L_9ScaleType4KindE0ELNS_15FloatRoundStyleE2ESJ_EENS1_15EpilogueDefaultEEEEEvvEEEEvNT_6ParamsE --------------------------
	.section	.nv.shared._ZN7cutlass13device_kernelINS_4gemm6kernel13GemmUniversalIN4cute5tupleIJiiiiEEENS1_10collective13CollectiveMmaINS1_34MainloopSm90TmaGmmaWarpSpecializedILi3ENS5_IJNS4_1CILi1EEESB_SB_EEENS1_35KernelTmaWarpSpecializedCooperativeEEENS5_IJNSA_ILi256EEENSA_ILi128EEENSA_ILi64EEEEEENS_10tfloat32_tENS5_IJlSB_lEEESJ_SK_NS4_8TiledMMAINS4_8MMA_AtomIJNS4_4SM904GMMA30MMA_64x128x8_F32TF32TF32_SS_TNILNSO_7ScaleInE1ELSQ_1EEEEEENS4_6LayoutINS5_IJNSA_ILi2EEESB_SB_EEENS5_IJSB_NSA_ILi0EEESW_EEEEENS5_IJNS4_10UnderscoreESZ_SZ_EEEEENS4_13SM90_TMA_LOADENS4_14ComposedLayoutINS4_7SwizzleILi3ELi4ELi3EEENS4_18smem_ptr_flag_bitsILi32EEENST_INS5_IJNSA_ILi8EEENSA_ILi32EEEEEENS5_IJS19_SB_EEEEEEEvNS4_8identityES12_S1D_vS1E_EENS_8epilogue10collective6detail29Sm90TmaWarpSpecializedAdapterINS1H_15DefaultEpilogueISJ_SK_SK_NS1G_6thread17LinearCombinationISJ_Li1EffLNS1L_9ScaleType4KindE0ELNS_15FloatRoundStyleE2ESJ_EENS1_15EpilogueDefaultEEEEEvvEEEEvNT_6ParamsE,"aw",@nobits
	.sectionflags	@""
	.align	16
	.zero		1024


//--------------------- .nv.shared.reserved.0     --------------------------
	.section	.nv.shared.reserved.0,"aw",@nobits
	.weak		__nv_reservedSMEM_offset_0_alias
	.size		__nv_reservedSMEM_offset_0_alias, 0, 0
	.other		__nv_reservedSMEM_offset_0_alias,@"STO_CUDA_RESERVED_SHARED STV_DEFAULT"
__nv_reservedSMEM_offset_0_alias:
	.zero		0


//--------------------- .nv.global                --------------------------
	.section	.nv.global,"aw",@nobits
.nv.global:
	.type		_ZN39_INTERNAL_8afeb8f4_4_k_cu_2eb29654_59904cute1_E,@object
	.size		_ZN39_INTERNAL_8afeb8f4_4_k_cu_2eb29654_59904cute1_E,(_ZN39_INTERNAL_8afeb8f4_4_k_cu_2eb29654_59904cuda3std3__45__cpo6cbeginE - _ZN39_INTERNAL_8afeb8f4_4_k_cu_2eb29654_59904cute1_E)
_ZN39_INTERNAL_8afeb8f4_4_k_cu_2eb29654_59904cute1_E:
	.zero		1
	.type		_ZN39_INTERNAL_8afeb8f4_4_k_cu_2eb29654_59904cuda3std3__45__cpo6cbeginE,@object
	.size		_ZN39_INTERNAL_8afeb8f4_4_k_cu_2eb29654_59904cuda3std3__45__cpo6cbeginE,(_ZN39_INTERNAL_8afeb8f4_4_k_cu_2eb29654_59904cuda3std3__48in_placeE - _ZN39_INTERNAL_8afeb8f4_4_k_cu_2eb29654_59904cuda3std3__45__cpo6cbeginE)
_ZN39_INTERNAL_8afeb8f4_4_k_cu_2eb29654_59904cuda3std3__45__cpo6cbeginE:
	.zero		1
	.type		_ZN39_INTERNAL_8afeb8f4_4_k_cu_2eb29654_59904cuda3std3__48in_placeE,@object
	.size		_ZN39_INTERNAL_8afeb8f4_4_k_cu_2eb29654_59904cuda3std3__48in_placeE,(_ZN39_INTERNAL_8afeb8f4_4_k_cu_2eb29654_59904cuda3std6ranges3__45__cpo9iter_moveE - _ZN39_INTERNAL_8afeb8f4_4_k_cu_2eb29654_59904cuda3std3__48in_placeE)
_ZN39_INTERNAL_8afeb8f4_4_k_cu_2eb29654_59904cuda3std3__48in_placeE:
	.zero		1
	.type		_ZN39_INTERNAL_8afeb8f4_4_k_cu_2eb29654_59904cuda3std6ranges3__45__cpo9iter_moveE,@object
	.size		_ZN39_INTERNAL_8afeb8f4_4_k_cu_2eb29654_59904cuda3std6ranges3__45__cpo9iter_moveE,(_ZN39_INTERNAL_8afeb8f4_4_k_cu_2eb29654_59904cuda3std3__45__cpo5beginE - _ZN39_INTERNAL_8afeb8f4_4_k_cu_2eb29654_59904cuda3std6ranges3__45__cpo9iter_moveE)
_ZN39_INTERNAL_8afeb8f4_4_k_cu_2eb29654_59904cuda3std6ranges3__45__cpo9iter_moveE:
	.zero		1
	.type		_ZN39_INTERNAL_8afeb8f4_4_k_cu_2eb29654_59904cuda3std3__45__cpo5beginE,@object
	.size		_ZN39_INTERNAL_8afeb8f4_4_k_cu_2eb29654_59904cuda3std3__45__cpo5beginE,(_ZN39_INTERNAL_8afeb8f4_4_k_cu_2eb29654_59904cuda3std3__441_GLOBAL__N__8afeb8f4_4_k_cu_2eb29654_59906ignoreE - _ZN39_INTERNAL_8afeb8f4_4_k_cu_2eb29654_59904cuda3std3__45__cpo5beginE)
_ZN39_INTERNAL_8afeb8f4_4_k_cu_2eb29654_59904cuda3std3__45__cpo5beginE:
	.zero		1
	.type		_ZN39_INTERNAL_8afeb8f4_4_k_cu_2eb29654_59904cuda3std3__441_GLOBAL__N__8afeb8f4_4_k_cu_2eb29654_59906ignoreE,@object
	.size		_ZN39_INTERNAL_8afeb8f4_4_k_cu_2eb29654_59904cuda3std3__441_GLOBAL__N__8afeb8f4_4_k_cu_2eb29654_59906ignoreE,(_ZN39_INTERNAL_8afeb8f4_4_k_cu_2eb29654_59904cute7productE - _ZN39_INTERNAL_8afeb8f4_4_k_cu_2eb29654_59904cuda3std3__441_GLOBAL__N__8afeb8f4_4_k_cu_2eb29654_59906ignoreE)
_ZN39_INTERNAL_8afeb8f4_4_k_cu_2eb29654_59904cuda3std3__441_GLOBAL__N__8afeb8f4_4_k_cu_2eb29654_59906ignoreE:
	.zero		1
	.type		_ZN39_INTERNAL_8afeb8f4_4_k_cu_2eb29654_59904cute7productE,@object
	.size		_ZN39_INTERNAL_8afeb8f4_4_k_cu_2eb29654_59904cute7productE,(_ZN39_INTERNAL_8afeb8f4_4_k_cu_2eb29654_59904cuda3std3__45__cpo3endE - _ZN39_INTERNAL_8afeb8f4_4_k_cu_2eb29654_59904cute7productE)
_ZN39_INTERNAL_8afeb8f4_4_k_cu_2eb29654_59904cute7productE:
	.zero		1
	.type		_ZN39_INTERNAL_8afeb8f4_4_k_cu_2eb29654_59904cuda3std3__45__cpo3endE,@object
	.size		_ZN39_INTERNAL_8afeb8f4_4_k_cu_2eb29654_59904cuda3std3__45__cpo3endE,(_ZN39_INTERNAL_8afeb8f4_4_k_cu_2eb29654_59904cuda3std3__419piecewise_constructE - _ZN39_INTERNAL_8afeb8f4_4_k_cu_2eb29654_59904cuda3std3__45__cpo3endE)
_ZN39_INTERNAL_8afeb8f4_4_k_cu_2eb29654_59904cuda3std3__45__cpo3endE:
	.zero		1
	.type		_ZN39_INTERNAL_8afeb8f4_4_k_cu_2eb29654_59904cuda3std3__419piecewise_constructE,@object
	.size		_ZN39_INTERNAL_8afeb8f4_4_k_cu_2eb29654_59904cuda3std3__419piecewise_constructE,(_ZN39_INTERNAL_8afeb8f4_4_k_cu_2eb29654_59904cuda3std3__45__cpo4cendE - _ZN39_INTERNAL_8afeb8f4_4_k_cu_2eb29654_59904cuda3std3__419piecewise_constructE)
_ZN39_INTERNAL_8afeb8f4_4_k_cu_2eb29654_59904cuda3std3__419piecewise_constructE:
	.zero		1
	.type		_ZN39_INTERNAL_8afeb8f4_4_k_cu_2eb29654_59904cuda3std3__45__cpo4cendE,@object
	.size		_ZN39_INTERNAL_8afeb8f4_4_k_cu_2eb29654_59904cuda3std3__45__cpo4cendE,(_ZN39_INTERNAL_8afeb8f4_4_k_cu_2eb29654_59904cuda3std6ranges3__45__cpo4swapE - _ZN39_INTERNAL_8afeb8f4_4_k_cu_2eb29654_59904cuda3std3__45__cpo4cendE)
_ZN39_INTERNAL_8afeb8f4_4_k_cu_2eb29654_59904cuda3std3__45__cpo4cendE:
	.zero		1
	.type		_ZN39_INTERNAL_8afeb8f4_4_k_cu_2eb29654_59904cuda3std6ranges3__45__cpo4swapE,@object
	.size		_ZN39_INTERNAL_8afeb8f4_4_k_cu_2eb29654_59904cuda3std6ranges3__45__cpo4swapE,(.L_8 - _ZN39_INTERNAL_8afeb8f4_4_k_cu_2eb29654_59904cuda3std6ranges3__45__cpo4swapE)
_ZN39_INTERNAL_8afeb8f4_4_k_cu_2eb29654_59904cuda3std6ranges3__45__cpo4swapE:
	.zero		1
.L_8:


//--------------------- .nv.constant0._ZN7cutlass13device_kernelINS_4gemm6kernel13GemmUniversalIN4cute5tupleIJiiiiEEENS1_10collective13CollectiveMmaINS1_34MainloopSm90TmaGmmaWarpSpecializedILi3ENS5_IJNS4_1CILi1EEESB_SB_EEENS1_35KernelTmaWarpSpecializedCooperativeEEENS5_IJNSA_ILi256EEENSA_ILi128EEENSA_ILi64EEEEEENS_10tfloat32_tENS5_IJlSB_lEEESJ_SK_NS4_8TiledMMAINS4_8MMA_AtomIJNS4_4SM904GMMA30MMA_64x128x8_F32TF32TF32_SS_TNILNSO_7ScaleInE1ELSQ_1EEEEEENS4_6LayoutINS5_IJNSA_ILi2EEESB_SB_EEENS5_IJSB_NSA_ILi0EEESW_EEEEENS5_IJNS4_10UnderscoreESZ_SZ_EEEEENS4_13SM90_TMA_LOADENS4_14ComposedLayoutINS4_7SwizzleILi3ELi4ELi3EEENS4_18smem_ptr_flag_bitsILi32EEENST_INS5_IJNSA_ILi8EEENSA_ILi32EEEEEENS5_IJS19_SB_EEEEEEEvNS4_8identityES12_S1D_vS1E_EENS_8epilogue10collective6detail29Sm90TmaWarpSpecializedAdapterINS1H_15DefaultEpilogueISJ_SK_SK_NS1G_6thread17LinearCombinationISJ_Li1EffLNS1L_9ScaleType4KindE0ELNS_15FloatRoundStyleE2ESJ_EENS1_15EpilogueDefaultEEEEEvvEEEEvNT_6ParamsE --------------------------
	.section	.nv.constant0._ZN7cutlass13device_kernelINS_4gemm6kernel13GemmUniversalIN4cute5tupleIJiiiiEEENS1_10collective13CollectiveMmaINS1_34MainloopSm90TmaGmmaWarpSpecializedILi3ENS5_IJNS4_1CILi1EEESB_SB_EEENS1_35KernelTmaWarpSpecializedCooperativeEEENS5_IJNSA_ILi256EEENSA_ILi128EEENSA_ILi64EEEEEENS_10tfloat32_tENS5_IJlSB_lEEESJ_SK_NS4_8TiledMMAINS4_8MMA_AtomIJNS4_4SM904GMMA30MMA_64x128x8_F32TF32TF32_SS_TNILNSO_7ScaleInE1ELSQ_1EEEEEENS4_6LayoutINS5_IJNSA_ILi2EEESB_SB_EEENS5_IJSB_NSA_ILi0EEESW_EEEEENS5_IJNS4_10UnderscoreESZ_SZ_EEEEENS4_13SM90_TMA_LOADENS4_14ComposedLayoutINS4_7SwizzleILi3ELi4ELi3EEENS4_18smem_ptr_flag_bitsILi32EEENST_INS5_IJNSA_ILi8EEENSA_ILi32EEEEEENS5_IJS19_SB_EEEEEEEvNS4_8identityES12_S1D_vS1E_EENS_8epilogue10collective6detail29Sm90TmaWarpSpecializedAdapterINS1H_15DefaultEpilogueISJ_SK_SK_NS1G_6thread17LinearCombinationISJ_Li1EffLNS1L_9ScaleType4KindE0ELNS_15FloatRoundStyleE2ESJ_EENS1_15EpilogueDefaultEEEEEvvEEEEvNT_6ParamsE,"a",@progbits
	.sectionflags	@""
	.align	4
.nv.constant0._ZN7cutlass13device_kernelINS_4gemm6kernel13GemmUniversalIN4cute5tupleIJiiiiEEENS1_10collective13CollectiveMmaINS1_34MainloopSm90TmaGmmaWarpSpecializedILi3ENS5_IJNS4_1CILi1EEESB_SB_EEENS1_35KernelTmaWarpSpecializedCooperativeEEENS5_IJNSA_ILi256EEENSA_ILi128EEENSA_ILi64EEEEEENS_10tfloat32_tENS5_IJlSB_lEEESJ_SK_NS4_8TiledMMAINS4_8MMA_AtomIJNS4_4SM904GMMA30MMA_64x128x8_F32TF32TF32_SS_TNILNSO_7ScaleInE1ELSQ_1EEEEEENS4_6LayoutINS5_IJNSA_ILi2EEESB_SB_EEENS5_IJSB_NSA_ILi0EEESW_EEEEENS5_IJNS4_10UnderscoreESZ_SZ_EEEEENS4_13SM90_TMA_LOADENS4_14ComposedLayoutINS4_7SwizzleILi3ELi4ELi3EEENS4_18smem_ptr_flag_bitsILi32EEENST_INS5_IJNSA_ILi8EEENSA_ILi32EEEEEENS5_IJS19_SB_EEEEEEEvNS4_8identityES12_S1D_vS1E_EENS_8epilogue10collective6detail29Sm90TmaWarpSpecializedAdapterINS1H_15DefaultEpilogueISJ_SK_SK_NS1G_6thread17LinearCombinationISJ_Li1EffLNS1L_9ScaleType4KindE0ELNS_15FloatRoundStyleE2ESJ_EENS1_15EpilogueDefaultEEEEEvvEEEEvNT_6ParamsE:
	.zero		1664


//--------------------- SYMBOLS --------------------------

	.type		.nv.reservedSmem.offset0,@object
	.size		.nv.reservedSmem.offset0,0x4
	.type		__assertfail,@function
